	.target	sm_90a

	.elftype	@"ET_EXEC"


//--------------------- .note.nv.tkinfo           --------------------------
	.section	.note.nv.tkinfo,"",@"SHT_NOTE"
	.sectionflags	@"SHF_NOTE_NV_TKINFO"
	.tkinfo
        /*0018*/ 	.word	0x00000002
        /*0030*/ 	.string	""
        /*0030*/ 	.string	"ptxas"
        /*0030*/ 	.string	"Cuda compilation tools, release 13.0, V13.0.88"
        /*0030*/ 	.string	"Build cuda_13.0.r13.0/compiler.36424714_0"
        /*0030*/ 	.string	"-arch sm_90a -m 64 "



//--------------------- .note.nv.cuinfo           --------------------------
	.section	.note.nv.cuinfo,"",@"SHT_NOTE"
	.sectionflags	@"SHF_NOTE_NV_CUINFO"
        /*0018*/ 	.short	0x0002
        /*001a*/ 	.short	0x005a
        /*001c*/ 	.short	0x0082
	.zero		2


//--------------------- .nv.info                  --------------------------
	.section	.nv.info,"",@"SHT_CUDA_INFO"
	.align	4


	//----- nvinfo : EIATTR_REGCOUNT
	.align		4
        /*0000*/ 	.byte	0x04, 0x2f
        /*0002*/ 	.short	(.L_12 - .L_11)
	.align		4
.L_11:
        /*0004*/ 	.word	index@(_ZN7cutlass13device_kernelINS_4gemm6kernel13GemmUniversalIN4cute5tupleIJiiiiEEENS1_10collective13CollectiveMmaINS1_37MainloopSm90TmaGmmaWarpSpecializedFP8ILi3ENS5_IJNS4_1CILi4EEESB_NSA_ILi1EEEEEENS1_35KernelTmaWarpSpecializedCooperativeEEENS5_IJNSA_ILi256EEESG_NSA_ILi128EEEEEENS_12float_e5m2_tENS5_IJlSC_lEEESJ_SK_NS4_8TiledMMAINS4_8MMA_AtomIJNS4_4SM904GMMA31MMA_64x256x32_F32E5M2E5M2_SS_TNILNSO_7ScaleInE1ELSQ_1EEEEEENS4_6LayoutINS5_IJNSA_ILi2EEESC_SC_EEENS5_IJSC_NSA_ILi0EEESW_EEEEENS5_IJNS4_10UnderscoreESZ_SZ_EEEEENS4_23SM90_TMA_LOAD_MULTICASTENS4_14ComposedLayoutINS4_7SwizzleILi3ELi4ELi3EEENS4_18smem_ptr_flag_bitsILi8EEENST_INS5_IJNSA_ILi8EEESH_EEENS5_IJSH_SC_EEEEEEEvNS4_8identityES12_S1C_vS1D_EENS_8epilogue10collective6detail29Sm90TmaWarpSpecializedAdapterINS1G_15DefaultEpilogueISJ_SK_SK_NS1F_6thread17LinearCombinationISJ_Li1EffLNS1K_9ScaleType4KindE0ELNS_15FloatRoundStyleE2ESJ_EENS1_15EpilogueDefaultEEEEEvvEEEEvNT_6ParamsE)
        /*0008*/ 	.word	0x000000a8


	//----- nvinfo : EIATTR_FRAME_SIZE
	.align		4
.L_12:
        /*000c*/ 	.byte	0x04, 0x11
        /*000e*/ 	.short	(.L_14 - .L_13)
	.align		4
.L_13:
        /*0010*/ 	.word	index@(_ZN7cutlass13device_kernelINS_4gemm6kernel13GemmUniversalIN4cute5tupleIJiiiiEEENS1_10collective13CollectiveMmaINS1_37MainloopSm90TmaGmmaWarpSpecializedFP8ILi3ENS5_IJNS4_1CILi4EEESB_NSA_ILi1EEEEEENS1_35KernelTmaWarpSpecializedCooperativeEEENS5_IJNSA_ILi256EEESG_NSA_ILi128EEEEEENS_12float_e5m2_tENS5_IJlSC_lEEESJ_SK_NS4_8TiledMMAINS4_8MMA_AtomIJNS4_4SM904GMMA31MMA_64x256x32_F32E5M2E5M2_SS_TNILNSO_7ScaleInE1ELSQ_1EEEEEENS4_6LayoutINS5_IJNSA_ILi2EEESC_SC_EEENS5_IJSC_NSA_ILi0EEESW_EEEEENS5_IJNS4_10UnderscoreESZ_SZ_EEEEENS4_23SM90_TMA_LOAD_MULTICASTENS4_14ComposedLayoutINS4_7SwizzleILi3ELi4ELi3EEENS4_18smem_ptr_flag_bitsILi8EEENST_INS5_IJNSA_ILi8EEESH_EEENS5_IJSH_SC_EEEEEEEvNS4_8identityES12_S1C_vS1D_EENS_8epilogue10collective6detail29Sm90TmaWarpSpecializedAdapterINS1G_15DefaultEpilogueISJ_SK_SK_NS1F_6thread17LinearCombinationISJ_Li1EffLNS1K_9ScaleType4KindE0ELNS_15FloatRoundStyleE2ESJ_EENS1_15EpilogueDefaultEEEEEvvEEEEvNT_6ParamsE)
        /*0014*/ 	.word	0x00000cc8


	//----- nvinfo : EIATTR_MIN_STACK_SIZE
	.align		4
.L_14:
        /*0018*/ 	.byte	0x04, 0x12
        /*001a*/ 	.short	(.L_16 - .L_15)
	.align		4
.L_15:
        /*001c*/ 	.word	index@(_ZN7cutlass13device_kernelINS_4gemm6kernel13GemmUniversalIN4cute5tupleIJiiiiEEENS1_10collective13CollectiveMmaINS1_37MainloopSm90TmaGmmaWarpSpecializedFP8ILi3ENS5_IJNS4_1CILi4EEESB_NSA_ILi1EEEEEENS1_35KernelTmaWarpSpecializedCooperativeEEENS5_IJNSA_ILi256EEESG_NSA_ILi128EEEEEENS_12float_e5m2_tENS5_IJlSC_lEEESJ_SK_NS4_8TiledMMAINS4_8MMA_AtomIJNS4_4SM904GMMA31MMA_64x256x32_F32E5M2E5M2_SS_TNILNSO_7ScaleInE1ELSQ_1EEEEEENS4_6LayoutINS5_IJNSA_ILi2EEESC_SC_EEENS5_IJSC_NSA_ILi0EEESW_EEEEENS5_IJNS4_10UnderscoreESZ_SZ_EEEEENS4_23SM90_TMA_LOAD_MULTICASTENS4_14ComposedLayoutINS4_7SwizzleILi3ELi4ELi3EEENS4_18smem_ptr_flag_bitsILi8EEENST_INS5_IJNSA_ILi8EEESH_EEENS5_IJSH_SC_EEEEEEEvNS4_8identityES12_S1C_vS1D_EENS_8epilogue10collective6detail29Sm90TmaWarpSpecializedAdapterINS1G_15DefaultEpilogueISJ_SK_SK_NS1F_6thread17LinearCombinationISJ_Li1EffLNS1K_9ScaleType4KindE0ELNS_15FloatRoundStyleE2ESJ_EENS1_15EpilogueDefaultEEEEEvvEEEEvNT_6ParamsE)
        /*0020*/ 	.word	0x00000cc8
.L_16:


//--------------------- .nv.compat                --------------------------
	.section	.nv.compat,"",@"SHT_CUDA_COMPAT_INFO"
	.align	4
        /*0000*/ 	.byte	0x02, 0x09, 0x01, 0x00, 0x02, 0x02, 0x04, 0x00, 0x02, 0x05, 0x05, 0x00, 0x03, 0x07, 0x01, 0x01
        /*0010*/ 	.byte	0x02, 0x03, 0x01, 0x00, 0x02, 0x06, 0x01, 0x00, 0x04, 0x0b, 0x08, 0x00, 0x00, 0x00, 0x00, 0x00
        /*0020*/ 	.byte	0x00, 0x00, 0x00, 0x00


//--------------------- .nv.info._ZN7cutlass13device_kernelINS_4gemm6kernel13GemmUniversalIN4cute5tupleIJiiiiEEENS1_10collective13CollectiveMmaINS1_37MainloopSm90TmaGmmaWarpSpecializedFP8ILi3ENS5_IJNS4_1CILi4EEESB_NSA_ILi1EEEEEENS1_35KernelTmaWarpSpecializedCooperativeEEENS5_IJNSA_ILi256EEESG_NSA_ILi128EEEEEENS_12float_e5m2_tENS5_IJlSC_lEEESJ_SK_NS4_8TiledMMAINS4_8MMA_AtomIJNS4_4SM904GMMA31MMA_64x256x32_F32E5M2E5M2_SS_TNILNSO_7ScaleInE1ELSQ_1EEEEEENS4_6LayoutINS5_IJNSA_ILi2EEESC_SC_EEENS5_IJSC_NSA_ILi0EEESW_EEEEENS5_IJNS4_10UnderscoreESZ_SZ_EEEEENS4_23SM90_TMA_LOAD_MULTICASTENS4_14ComposedLayoutINS4_7SwizzleILi3ELi4ELi3EEENS4_18smem_ptr_flag_bitsILi8EEENST_INS5_IJNSA_ILi8EEESH_EEENS5_IJSH_SC_EEEEEEEvNS4_8identityES12_S1C_vS1D_EENS_8epilogue10collective6detail29Sm90TmaWarpSpecializedAdapterINS1G_15DefaultEpilogueISJ_SK_SK_NS1F_6thread17LinearCombinationISJ_Li1EffLNS1K_9ScaleType4KindE0ELNS_15FloatRoundStyleE2ESJ_EENS1_15EpilogueDefaultEEEEEvvEEEEvNT_6ParamsE --------------------------
	.section	.nv.info._ZN7cutlass13device_kernelINS_4gemm6kernel13GemmUniversalIN4cute5tupleIJiiiiEEENS1_10collective13CollectiveMmaINS1_37MainloopSm90TmaGmmaWarpSpecializedFP8ILi3ENS5_IJNS4_1CILi4EEESB_NSA_ILi1EEEEEENS1_35KernelTmaWarpSpecializedCooperativeEEENS5_IJNSA_ILi256EEESG_NSA_ILi128EEEEEENS_12float_e5m2_tENS5_IJlSC_lEEESJ_SK_NS4_8TiledMMAINS4_8MMA_AtomIJNS4_4SM904GMMA31MMA_64x256x32_F32E5M2E5M2_SS_TNILNSO_7ScaleInE1ELSQ_1EEEEEENS4_6LayoutINS5_IJNSA_ILi2EEESC_SC_EEENS5_IJSC_NSA_ILi0EEESW_EEEEENS5_IJNS4_10UnderscoreESZ_SZ_EEEEENS4_23SM90_TMA_LOAD_MULTICASTENS4_14ComposedLayoutINS4_7SwizzleILi3ELi4ELi3EEENS4_18smem_ptr_flag_bitsILi8EEENST_INS5_IJNSA_ILi8EEESH_EEENS5_IJSH_SC_EEEEEEEvNS4_8identityES12_S1C_vS1D_EENS_8epilogue10collective6detail29Sm90TmaWarpSpecializedAdapterINS1G_15DefaultEpilogueISJ_SK_SK_NS1F_6thread17LinearCombinationISJ_Li1EffLNS1K_9ScaleType4KindE0ELNS_15FloatRoundStyleE2ESJ_EENS1_15EpilogueDefaultEEEEEvvEEEEvNT_6ParamsE,"",@"SHT_CUDA_INFO"
	.sectionflags	@""
	.align	4


	//----- nvinfo : EIATTR_CUDA_API_VERSION
	.align		4
        /*0000*/ 	.byte	0x04, 0x37
        /*0002*/ 	.short	(.L_18 - .L_17)
.L_17:
        /*0004*/ 	.word	0x00000082


	//----- nvinfo : EIATTR_KPARAM_INFO
	.align		4
.L_18:
        /*0008*/ 	.byte	0x04, 0x17
        /*000a*/ 	.short	(.L_20 - .L_19)
.L_19:
        /*000c*/ 	.word	0x00000000
        /*0010*/ 	.short	0x0000
        /*0012*/ 	.short	0x0070
        /*0014*/ 	.byte	0x00, 0xf0, 0x01, 0x10


	//----- nvinfo : EIATTR_SPARSE_MMA_MASK
	.align		4
.L_20:
        /*0018*/ 	.byte	0x03, 0x50
        /*001a*/ 	.short	0x0000


	//----- nvinfo : EIATTR_MAXREG_COUNT
	.align		4
        /*001c*/ 	.byte	0x03, 0x1b
        /*001e*/ 	.short	0x00a8


	//----- nvinfo : EIATTR_NUM_BARRIERS
	.align		4
        /*0020*/ 	.byte	0x02, 0x4c
        /*0022*/ 	.byte	0x01
	.zero		1


	//----- nvinfo : EIATTR_ANNOTATIONS
	.align		4
        /*0024*/ 	.byte	0x04, 0x55
        /*0026*/ 	.short	(.L_22 - .L_21)


	//   ....[0]....
.L_21:
        /*0028*/ 	.word	0x00000001
        /*002c*/ 	.byte	0x10, 0x07, 0x00, 0x00, 0x01, 0x00, 0x00, 0x00, 0x00, 0x08, 0x00, 0x00, 0x01, 0x00, 0x00, 0x00
        /* <DEDUP_REMOVED lines=2039> */
        /*7fac*/ 	.byte	0x70, 0x9d, 0x02, 0x00


	//----- nvinfo : EIATTR_MERCURY_ISA_VERSION
	.align		4
.L_22:
        /*7fb0*/ 	.byte	0x03, 0x5f
        /*7fb2*/ 	.short	0x0101


	//----- nvinfo : EIATTR_INT_WARP_WIDE_INSTR_OFFSETS
	.align		4
        /*7fb4*/ 	.byte	0x04, 0x31
        /*7fb6*/ 	.short	(.L_24 - .L_23)


	//   ....[0]....
.L_23:
        /*7fb8*/ 	.word	0x00000550


	//   ....[1]....
        /*7fbc*/ 	.word	0x00000560


	//   ....[2]....
        /*7fc0*/ 	.word	0x000006e0


	//----- nvinfo : EIATTR_COOP_GROUP_MASK_REGIDS
	.align		4
.L_24:
        /*7fc4*/ 	.byte	0x04, 0x29
        /*7fc6*/ 	.short	(.L_26 - .L_25)


	//   ....[0]....
.L_25:
        /*7fc8*/ 	.word	0xffffffff


	//   ....[1]....
        /*7fcc*/ 	.word	0xffffffff


	//   ....[2]....
        /*7fd0*/ 	.word	0xffffffff


	//   ....[3]....
        /*7fd4*/ 	.word	0xffffffff


	//   ....[4]....
        /*7fd8*/ 	.word	0xffffffff


	//   ....[5]....
        /*7fdc*/ 	.word	0xffffffff


	//----- nvinfo : EIATTR_COOP_GROUP_INSTR_OFFSETS
	.align		4
.L_26:
        /*7fe0*/ 	.byte	0x04, 0x28
        /*7fe2*/ 	.short	(.L_28 - .L_27)


	//   ....[0]....
.L_27:
        /*7fe4*/ 	.word	0x00000070


	//   ....[1]....
        /*7fe8*/ 	.word	0x00000080


	//   ....[2]....
        /*7fec*/ 	.word	0x000001a0


	//   ....[3]....
        /*7ff0*/ 	.word	0x000003b0


	//   ....[4]....
        /*7ff4*/ 	.word	0x00000840


	//   ....[5]....
        /*7ff8*/ 	.word	0x00002990


	//----- nvinfo : EIATTR_REG_RECONFIG
	.align		4
.L_28:
        /*7ffc*/ 	.byte	0x01, 0x54
	.zero		2


	//----- nvinfo : EIATTR_MBARRIER_INSTR_OFFSETS
	.align		4
        /*8000*/ 	.byte	0x04, 0x39
        /*8002*/ 	.short	(.L_30 - .L_29)


	//   ....[0]....
.L_29:
        /*8004*/ 	.word	0x00000340
        /*8008*/ 	.word	0x000000ff
        /*800c*/ 	.word	0x00000000
        /*8010*/ 	.short	0x0100
        /*8012*/ 	.byte	0x09
	.zero		1


	//   ....[1]....
        /*8014*/ 	.word	0x00000350
        /*8018*/ 	.word	0x000000ff
        /*801c*/ 	.word	0x00000018
        /*8020*/ 	.short	0x0100
        /*8022*/ 	.byte	0x09
	.zero		1


	//   ....[2]....
        /*8024*/ 	.word	0x00000360
        /*8028*/ 	.word	0x000000ff
        /*802c*/ 	.word	0x00000008
        /*8030*/ 	.short	0x0100
        /*8032*/ 	.byte	0x09
	.zero		1


	//   ....[3]....
        /*8034*/ 	.word	0x00000370
        /*8038*/ 	.word	0x000000ff
        /*803c*/ 	.word	0x00000020
        /*8040*/ 	.short	0x0100
        /*8042*/ 	.byte	0x09
	.zero		1


	//   ....[4]....
        /*8044*/ 	.word	0x00000380
        /*8048*/ 	.word	0x000000ff
        /*804c*/ 	.word	0x00000010
        /*8050*/ 	.short	0x0100
        /*8052*/ 	.byte	0x09
	.zero		1


	//   ....[5]....
        /*8054*/ 	.word	0x00000390
        /*8058*/ 	.word	0x000000ff
        /*805c*/ 	.word	0x00000028
        /*8060*/ 	.short	0x0100
        /*8062*/ 	.byte	0x09
	.zero		1


	//   ....[6]....
        /*8064*/ 	.word	0x00000760
        /*8068*/ 	.word	0x000000ff
        /*806c*/ 	.word	0x00000040
        /*8070*/ 	.short	0x0100
        /*8072*/ 	.byte	0x06
	.zero		1


	//   ....[7]....
        /*8074*/ 	.word	0x000007c0
        /*8078*/ 	.word	0x000000ff
        /*807c*/ 	.word	0x00000048
        /*8080*/ 	.short	0x0100
        /*8082*/ 	.byte	0x06
	.zero		1


	//   ....[8]....
        /*8084*/ 	.word	0x00002d80
        /*8088*/ 	.word	0x000000ff
        /*808c*/ 	.word	0x00000000
        /*8090*/ 	.short	0x010a
        /*8092*/ 	.byte	0x06
	.zero		1


	//   ....[9]....
        /*8094*/ 	.word	0x00002dc0
        /*8098*/ 	.word	0x000000ff
        /*809c*/ 	.word	0x00000000
        /*80a0*/ 	.short	0x010a
        /*80a2*/ 	.byte	0x06
	.zero		1


	//   ....[10]....
        /*80a4*/ 	.word	0x000090d0
        /*80a8*/ 	.word	0x000000ff
        /*80ac*/ 	.word	0x00000000
        /*80b0*/ 	.short	0x010a
        /*80b2*/ 	.byte	0x10
	.zero		1


	//   ....[11]....
        /*80b4*/ 	.word	0x00009110
        /*80b8*/ 	.word	0x000000ff
        /*80bc*/ 	.word	0x00000000
        /*80c0*/ 	.short	0x010a
        /*80c2*/ 	.byte	0x10
	.zero		1


	//   ....[12]....
        /*80c4*/ 	.word	0x00011960
        /*80c8*/ 	.word	0x00000000
        /*80cc*/ 	.word	0x00000000
        /*80d0*/ 	.short	0x0101
        /*80d2*/ 	.byte	0x3f
	.zero		1


	//   ....[13]....
        /*80d4*/ 	.word	0x00015480
        /*80d8*/ 	.word	0x00000000
        /*80dc*/ 	.word	0x00000000
        /*80e0*/ 	.short	0x0101
        /*80e2*/ 	.byte	0x3f
	.zero		1


	//   ....[14]....
        /*80e4*/ 	.word	0x00029000
        /*80e8*/ 	.word	0x0000000c
        /*80ec*/ 	.word	0x00000018
        /*80f0*/ 	.short	0x010a
        /*80f2*/ 	.byte	0x3f
	.zero		1


	//   ....[15]....
        /*80f4*/ 	.word	0x00029390
        /*80f8*/ 	.word	0x00000002
        /*80fc*/ 	.word	0x00000048
        /*8100*/ 	.short	0x0101
        /*8102*/ 	.byte	0x3f
	.zero		1


	//   ....[16]....
        /*8104*/ 	.word	0x00029b40
        /*8108*/ 	.word	0x00000003
        /*810c*/ 	.word	0x00000000
        /*8110*/ 	.short	0x010a
        /*8112*/ 	.byte	0x3f
	.zero		1


	//   ....[17]....
        /*8114*/ 	.word	0x00029bd0
        /*8118*/ 	.word	0x00000003
        /*811c*/ 	.word	0x00000000
        /*8120*/ 	.short	0x010a
        /*8122*/ 	.byte	0x3f
	.zero		1


	//   ....[18]....
        /*8124*/ 	.word	0x00029c60
        /*8128*/ 	.word	0x00000003
        /*812c*/ 	.word	0x00000000
        /*8130*/ 	.short	0x010a
        /*8132*/ 	.byte	0x3f
	.zero		1


	//   ....[19]....
        /*8134*/ 	.word	0x00029cd0
        /*8138*/ 	.word	0x00000003
        /*813c*/ 	.word	0x00000000
        /*8140*/ 	.short	0x010a
        /*8142*/ 	.byte	0x3f
	.zero		1


	//   ....[20]....
        /*8144*/ 	.word	0x00029d40
        /*8148*/ 	.word	0x00000002
        /*814c*/ 	.word	0x00000000
        /*8150*/ 	.short	0x010a
        /*8152*/ 	.byte	0x3f
	.zero		1


	//   ....[21]....
        /*8154*/ 	.word	0x00029e20
        /*8158*/ 	.word	0x0000000c
        /*815c*/ 	.word	0x00000018
        /*8160*/ 	.short	0x010a
        /*8162*/ 	.byte	0x3f
	.zero		1


	//   ....[22]....
        /*8164*/ 	.word	0x00029ef0
        /*8168*/ 	.word	0x00000003
        /*816c*/ 	.word	0x00000000
        /*8170*/ 	.short	0x010a
        /*8172*/ 	.byte	0x3f
	.zero		1


	//   ....[23]....
        /*8174*/ 	.word	0x00029f40
        /*8178*/ 	.word	0x00000003
        /*817c*/ 	.word	0x00000000
        /*8180*/ 	.short	0x010a
        /*8182*/ 	.byte	0x3f
	.zero		1


	//----- nvinfo : EIATTR_NUM_MBARRIERS
	.align		4
.L_30:
        /*8184*/ 	.byte	0x03, 0x38
        /*8186*/ 	.short	0x0008


	//----- nvinfo : EIATTR_EXIT_INSTR_OFFSETS
	.align		4
        /*8188*/ 	.byte	0x04, 0x1c
        /*818a*/ 	.short	(.L_32 - .L_31)


	//   ....[0]....
.L_31:
        /*818c*/ 	.word	0x000009d0


	//   ....[1]....
        /*8190*/ 	.word	0x00001270


	//   ....[2]....
        /*8194*/ 	.word	0x000285d0


	//   ....[3]....
        /*8198*/ 	.word	0x00028b60


	//   ....[4]....
        /*819c*/ 	.word	0x00029cb0


	//----- nvinfo : EIATTR_MAX_THREADS
	.align		4
.L_32:
        /*81a0*/ 	.byte	0x04, 0x05
        /*81a2*/ 	.short	(.L_34 - .L_33)
.L_33:
        /*81a4*/ 	.word	0x00000180
        /*81a8*/ 	.word	0x00000001
        /*81ac*/ 	.word	0x00000001


	//----- nvinfo : EIATTR_CRS_STACK_SIZE
	.align		4
.L_34:
        /*81b0*/ 	.byte	0x04, 0x1e
        /*81b2*/ 	.short	(.L_36 - .L_35)
.L_35:
        /*81b4*/ 	.word	0x00000000


	//----- nvinfo : EIATTR_CBANK_PARAM_SIZE
	.align		4
.L_36:
        /*81b8*/ 	.byte	0x03, 0x19
        /*81ba*/ 	.short	0x0470


	//----- nvinfo : EIATTR_PARAM_CBANK
	.align		4
        /*81bc*/ 	.byte	0x04, 0x0a
        /*81be*/ 	.short	(.L_38 - .L_37)
	.align		4
.L_37:
        /*81c0*/ 	.word	index@(.nv.constant0._ZN7cutlass13device_kernelINS_4gemm6kernel13GemmUniversalIN4cute5tupleIJiiiiEEENS1_10collective13CollectiveMmaINS1_37MainloopSm90TmaGmmaWarpSpecializedFP8ILi3ENS5_IJNS4_1CILi4EEESB_NSA_ILi1EEEEEENS1_35KernelTmaWarpSpecializedCooperativeEEENS5_IJNSA_ILi256EEESG_NSA_ILi128EEEEEENS_12float_e5m2_tENS5_IJlSC_lEEESJ_SK_NS4_8TiledMMAINS4_8MMA_AtomIJNS4_4SM904GMMA31MMA_64x256x32_F32E5M2E5M2_SS_TNILNSO_7ScaleInE1ELSQ_1EEEEEENS4_6LayoutINS5_IJNSA_ILi2EEESC_SC_EEENS5_IJSC_NSA_ILi0EEESW_EEEEENS5_IJNS4_10UnderscoreESZ_SZ_EEEEENS4_23SM90_TMA_LOAD_MULTICASTENS4_14ComposedLayoutINS4_7SwizzleILi3ELi4ELi3EEENS4_18smem_ptr_flag_bitsILi8EEENST_INS5_IJNSA_ILi8EEESH_EEENS5_IJSH_SC_EEEEEEEvNS4_8identityES12_S1C_vS1D_EENS_8epilogue10collective6detail29Sm90TmaWarpSpecializedAdapterINS1G_15DefaultEpilogueISJ_SK_SK_NS1F_6thread17LinearCombinationISJ_Li1EffLNS1K_9ScaleType4KindE0ELNS_15FloatRoundStyleE2ESJ_EENS1_15EpilogueDefaultEEEEEvvEEEEvNT_6ParamsE)
        /*81c4*/ 	.short	0x0210
        /*81c6*/ 	.short	0x0470


	//----- nvinfo : EIATTR_SW_WAR
	.align		4
.L_38:
        /*81c8*/ 	.byte	0x04, 0x36
        /*81ca*/ 	.short	(.L_40 - .L_39)
.L_39:
        /*81cc*/ 	.word	0x00000008
.L_40:


//--------------------- .nv.callgraph             --------------------------
	.section	.nv.callgraph,"",@"SHT_CUDA_CALLGRAPH"
	.align	4
	.sectionentsize	8
	.align		4
        /*0000*/ 	.word	0x00000000
	.align		4
        /*0004*/ 	.word	0xffffffff
	.align		4
        /*0008*/ 	.word	0x00000000
	.align		4
        /*000c*/ 	.word	0xfffffffe
	.align		4
        /*0010*/ 	.word	0x00000000
	.align		4
        /*0014*/ 	.word	0xfffffffd
	.align		4
        /*0018*/ 	.word	0x00000000
	.align		4
        /*001c*/ 	.word	0xfffffffc


//--------------------- .nv.constant4             --------------------------
	.section	.nv.constant4,"a",@progbits
	.align	8
	.align		8
.nv.constant4:
        /*0000*/ 	.dword	_ZN40_INTERNAL_e2120339_4_k_cu_4e9f301f_296784cuda3std3__45__cpo5beginE
	.align		8
        /*0008*/ 	.dword	_ZN40_INTERNAL_e2120339_4_k_cu_4e9f301f_296784cuda3std3__45__cpo3endE
	.align		8
        /*0010*/ 	.dword	_ZN40_INTERNAL_e2120339_4_k_cu_4e9f301f_296784cuda3std3__45__cpo6cbeginE
	.align		8
        /*0018*/ 	.dword	_ZN40_INTERNAL_e2120339_4_k_cu_4e9f301f_296784cuda3std3__45__cpo4cendE
	.align		8
        /*0020*/ 	.dword	_ZN40_INTERNAL_e2120339_4_k_cu_4e9f301f_296784cuda3std3__442_GLOBAL__N__e2120339_4_k_cu_4e9f301f_296786ignoreE
	.align		8
        /*0028*/ 	.dword	_ZN40_INTERNAL_e2120339_4_k_cu_4e9f301f_296784cuda3std3__419piecewise_constructE
	.align		8
        /*0030*/ 	.dword	_ZN40_INTERNAL_e2120339_4_k_cu_4e9f301f_296784cuda3std3__48in_placeE
	.align		8
        /*0038*/ 	.dword	_ZN40_INTERNAL_e2120339_4_k_cu_4e9f301f_296784cuda3std6ranges3__45__cpo4swapE
	.align		8
        /*0040*/ 	.dword	_ZN40_INTERNAL_e2120339_4_k_cu_4e9f301f_296784cuda3std6ranges3__45__cpo9iter_moveE
	.align		8
        /*0048*/ 	.dword	_ZN40_INTERNAL_e2120339_4_k_cu_4e9f301f_296784cute7productE
	.align		8
        /*0050*/ 	.dword	_ZN40_INTERNAL_e2120339_4_k_cu_4e9f301f_296784cute1_E


//--------------------- .text._ZN7cutlass13device_kernelINS_4gemm6kernel13GemmUniversalIN4cute5tupleIJiiiiEEENS1_10collective13CollectiveMmaINS1_37MainloopSm90TmaGmmaWarpSpecializedFP8ILi3ENS5_IJNS4_1CILi4EEESB_NSA_ILi1EEEEEENS1_35KernelTmaWarpSpecializedCooperativeEEENS5_IJNSA_ILi256EEESG_NSA_ILi128EEEEEENS_12float_e5m2_tENS5_IJlSC_lEEESJ_SK_NS4_8TiledMMAINS4_8MMA_AtomIJNS4_4SM904GMMA31MMA_64x256x32_F32E5M2E5M2_SS_TNILNSO_7ScaleInE1ELSQ_1EEEEEENS4_6LayoutINS5_IJNSA_ILi2EEESC_SC_EEENS5_IJSC_NSA_ILi0EEESW_EEEEENS5_IJNS4_10UnderscoreESZ_SZ_EEEEENS4_23SM90_TMA_LOAD_MULTICASTENS4_14ComposedLayoutINS4_7SwizzleILi3ELi4ELi3EEENS4_18smem_ptr_flag_bitsILi8EEENST_INS5_IJNSA_ILi8EEESH_EEENS5_IJSH_SC_EEEEEEEvNS4_8identityES12_S1C_vS1D_EENS_8epilogue10collective6detail29Sm90TmaWarpSpecializedAdapterINS1G_15DefaultEpilogueISJ_SK_SK_NS1F_6thread17LinearCombinationISJ_Li1EffLNS1K_9ScaleType4KindE0ELNS_15FloatRoundStyleE2ESJ_EENS1_15EpilogueDefaultEEEEEvvEEEEvNT_6ParamsE --------------------------
	.section	.text._ZN7cutlass13device_kernelINS_4gemm6kernel13GemmUniversalIN4cute5tupleIJiiiiEEENS1_10collective13CollectiveMmaINS1_37MainloopSm90TmaGmmaWarpSpecializedFP8ILi3ENS5_IJNS4_1CILi4EEESB_NSA_ILi1EEEEEENS1_35KernelTmaWarpSpecializedCooperativeEEENS5_IJNSA_ILi256EEESG_NSA_ILi128EEEEEENS_12float_e5m2_tENS5_IJlSC_lEEESJ_SK_NS4_8TiledMMAINS4_8MMA_AtomIJNS4_4SM904GMMA31MMA_64x256x32_F32E5M2E5M2_SS_TNILNSO_7ScaleInE1ELSQ_1EEEEEENS4_6LayoutINS5_IJNSA_ILi2EEESC_SC_EEENS5_IJSC_NSA_ILi0EEESW_EEEEENS5_IJNS4_10UnderscoreESZ_SZ_EEEEENS4_23SM90_TMA_LOAD_MULTICASTENS4_14ComposedLayoutINS4_7SwizzleILi3ELi4ELi3EEENS4_18smem_ptr_flag_bitsILi8EEENST_INS5_IJNSA_ILi8EEESH_EEENS5_IJSH_SC_EEEEEEEvNS4_8identityES12_S1C_vS1D_EENS_8epilogue10collective6detail29Sm90TmaWarpSpecializedAdapterINS1G_15DefaultEpilogueISJ_SK_SK_NS1F_6thread17LinearCombinationISJ_Li1EffLNS1K_9ScaleType4KindE0ELNS_15FloatRoundStyleE2ESJ_EENS1_15EpilogueDefaultEEEEEvvEEEEvNT_6ParamsE,"ax",@progbits
	.align	128
.text._ZN7cutlass13device_kernelINS_4gemm6kernel13GemmUniversalIN4cute5tupleIJiiiiEEENS1_10collective13CollectiveMmaINS1_37MainloopSm90TmaGmmaWarpSpecializedFP8ILi3ENS5_IJNS4_1CILi4EEESB_NSA_ILi1EEEEEENS1_35KernelTmaWarpSpecializedCooperativeEEENS5_IJNSA_ILi256EEESG_NSA_ILi128EEEEEENS_12float_e5m2_tENS5_IJlSC_lEEESJ_SK_NS4_8TiledMMAINS4_8MMA_AtomIJNS4_4SM904GMMA31MMA_64x256x32_F32E5M2E5M2_SS_TNILNSO_7ScaleInE1ELSQ_1EEEEEENS4_6LayoutINS5_IJNSA_ILi2EEESC_SC_EEENS5_IJSC_NSA_ILi0EEESW_EEEEENS5_IJNS4_10UnderscoreESZ_SZ_EEEEENS4_23SM90_TMA_LOAD_MULTICASTENS4_14ComposedLayoutINS4_7SwizzleILi3ELi4ELi3EEENS4_18smem_ptr_flag_bitsILi8EEENST_INS5_IJNSA_ILi8EEESH_EEENS5_IJSH_SC_EEEEEEEvNS4_8identityES12_S1C_vS1D_EENS_8epilogue10collective6detail29Sm90TmaWarpSpecializedAdapterINS1G_15DefaultEpilogueISJ_SK_SK_NS1F_6thread17LinearCombinationISJ_Li1EffLNS1K_9ScaleType4KindE0ELNS_15FloatRoundStyleE2ESJ_EENS1_15EpilogueDefaultEEEEEvvEEEEvNT_6ParamsE:
        .type           _ZN7cutlass13device_kernelINS_4gemm6kernel13GemmUniversalIN4cute5tupleIJiiiiEEENS1_10collective13CollectiveMmaINS1_37MainloopSm90TmaGmmaWarpSpecializedFP8ILi3ENS5_IJNS4_1CILi4EEESB_NSA_ILi1EEEEEENS1_35KernelTmaWarpSpecializedCooperativeEEENS5_IJNSA_ILi256EEESG_NSA_ILi128EEEEEENS_12float_e5m2_tENS5_IJlSC_lEEESJ_SK_NS4_8TiledMMAINS4_8MMA_AtomIJNS4_4SM904GMMA31MMA_64x256x32_F32E5M2E5M2_SS_TNILNSO_7ScaleInE1ELSQ_1EEEEEENS4_6LayoutINS5_IJNSA_ILi2EEESC_SC_EEENS5_IJSC_NSA_ILi0EEESW_EEEEENS5_IJNS4_10UnderscoreESZ_SZ_EEEEENS4_23SM90_TMA_LOAD_MULTICASTENS4_14ComposedLayoutINS4_7SwizzleILi3ELi4ELi3EEENS4_18smem_ptr_flag_bitsILi8EEENST_INS5_IJNSA_ILi8EEESH_EEENS5_IJSH_SC_EEEEEEEvNS4_8identityES12_S1C_vS1D_EENS_8epilogue10collective6detail29Sm90TmaWarpSpecializedAdapterINS1G_15DefaultEpilogueISJ_SK_SK_NS1F_6thread17LinearCombinationISJ_Li1EffLNS1K_9ScaleType4KindE0ELNS_15FloatRoundStyleE2ESJ_EENS1_15EpilogueDefaultEEEEEvvEEEEvNT_6ParamsE,@function
        .size           _ZN7cutlass13device_kernelINS_4gemm6kernel13GemmUniversalIN4cute5tupleIJiiiiEEENS1_10collective13CollectiveMmaINS1_37MainloopSm90TmaGmmaWarpSpecializedFP8ILi3ENS5_IJNS4_1CILi4EEESB_NSA_ILi1EEEEEENS1_35KernelTmaWarpSpecializedCooperativeEEENS5_IJNSA_ILi256EEESG_NSA_ILi128EEEEEENS_12float_e5m2_tENS5_IJlSC_lEEESJ_SK_NS4_8TiledMMAINS4_8MMA_AtomIJNS4_4SM904GMMA31MMA_64x256x32_F32E5M2E5M2_SS_TNILNSO_7ScaleInE1ELSQ_1EEEEEENS4_6LayoutINS5_IJNSA_ILi2EEESC_SC_EEENS5_IJSC_NSA_ILi0EEESW_EEEEENS5_IJNS4_10UnderscoreESZ_SZ_EEEEENS4_23SM90_TMA_LOAD_MULTICASTENS4_14ComposedLayoutINS4_7SwizzleILi3ELi4ELi3EEENS4_18smem_ptr_flag_bitsILi8EEENST_INS5_IJNSA_ILi8EEESH_EEENS5_IJSH_SC_EEEEEEEvNS4_8identityES12_S1C_vS1D_EENS_8epilogue10collective6detail29Sm90TmaWarpSpecializedAdapterINS1G_15DefaultEpilogueISJ_SK_SK_NS1F_6thread17LinearCombinationISJ_Li1EffLNS1K_9ScaleType4KindE0ELNS_15FloatRoundStyleE2ESJ_EENS1_15EpilogueDefaultEEEEEvvEEEEvNT_6ParamsE,(.L_x_588 - _ZN7cutlass13device_kernelINS_4gemm6kernel13GemmUniversalIN4cute5tupleIJiiiiEEENS1_10collective13CollectiveMmaINS1_37MainloopSm90TmaGmmaWarpSpecializedFP8ILi3ENS5_IJNS4_1CILi4EEESB_NSA_ILi1EEEEEENS1_35KernelTmaWarpSpecializedCooperativeEEENS5_IJNSA_ILi256EEESG_NSA_ILi128EEEEEENS_12float_e5m2_tENS5_IJlSC_lEEESJ_SK_NS4_8TiledMMAINS4_8MMA_AtomIJNS4_4SM904GMMA31MMA_64x256x32_F32E5M2E5M2_SS_TNILNSO_7ScaleInE1ELSQ_1EEEEEENS4_6LayoutINS5_IJNSA_ILi2EEESC_SC_EEENS5_IJSC_NSA_ILi0EEESW_EEEEENS5_IJNS4_10UnderscoreESZ_SZ_EEEEENS4_23SM90_TMA_LOAD_MULTICASTENS4_14ComposedLayoutINS4_7SwizzleILi3ELi4ELi3EEENS4_18smem_ptr_flag_bitsILi8EEENST_INS5_IJNSA_ILi8EEESH_EEENS5_IJSH_SC_EEEEEEEvNS4_8identityES12_S1C_vS1D_EENS_8epilogue10collective6detail29Sm90TmaWarpSpecializedAdapterINS1G_15DefaultEpilogueISJ_SK_SK_NS1F_6thread17LinearCombinationISJ_Li1EffLNS1K_9ScaleType4KindE0ELNS_15FloatRoundStyleE2ESJ_EENS1_15EpilogueDefaultEEEEEvvEEEEvNT_6ParamsE)
        .other          _ZN7cutlass13device_kernelINS_4gemm6kernel13GemmUniversalIN4cute5tupleIJiiiiEEENS1_10collective13CollectiveMmaINS1_37MainloopSm90TmaGmmaWarpSpecializedFP8ILi3ENS5_IJNS4_1CILi4EEESB_NSA_ILi1EEEEEENS1_35KernelTmaWarpSpecializedCooperativeEEENS5_IJNSA_ILi256EEESG_NSA_ILi128EEEEEENS_12float_e5m2_tENS5_IJlSC_lEEESJ_SK_NS4_8TiledMMAINS4_8MMA_AtomIJNS4_4SM904GMMA31MMA_64x256x32_F32E5M2E5M2_SS_TNILNSO_7ScaleInE1ELSQ_1EEEEEENS4_6LayoutINS5_IJNSA_ILi2EEESC_SC_EEENS5_IJSC_NSA_ILi0EEESW_EEEEENS5_IJNS4_10UnderscoreESZ_SZ_EEEEENS4_23SM90_TMA_LOAD_MULTICASTENS4_14ComposedLayoutINS4_7SwizzleILi3ELi4ELi3EEENS4_18smem_ptr_flag_bitsILi8EEENST_INS5_IJNSA_ILi8EEESH_EEENS5_IJSH_SC_EEEEEEEvNS4_8identityES12_S1C_vS1D_EENS_8epilogue10collective6detail29Sm90TmaWarpSpecializedAdapterINS1G_15DefaultEpilogueISJ_SK_SK_NS1F_6thread17LinearCombinationISJ_Li1EffLNS1K_9ScaleType4KindE0ELNS_15FloatRoundStyleE2ESJ_EENS1_15EpilogueDefaultEEEEEvvEEEEvNT_6ParamsE,@"STO_CUDA_ENTRY STV_DEFAULT"
_ZN7cutlass13device_kernelINS_4gemm6kernel13GemmUniversalIN4cute5tupleIJiiiiEEENS1_10collective13CollectiveMmaINS1_37MainloopSm90TmaGmmaWarpSpecializedFP8ILi3ENS5_IJNS4_1CILi4EEESB_NSA_ILi1EEEEEENS1_35KernelTmaWarpSpecializedCooperativeEEENS5_IJNSA_ILi256EEESG_NSA_ILi128EEEEEENS_12float_e5m2_tENS5_IJlSC_lEEESJ_SK_NS4_8TiledMMAINS4_8MMA_AtomIJNS4_4SM904GMMA31MMA_64x256x32_F32E5M2E5M2_SS_TNILNSO_7ScaleInE1ELSQ_1EEEEEENS4_6LayoutINS5_IJNSA_ILi2EEESC_SC_EEENS5_IJSC_NSA_ILi0EEESW_EEEEENS5_IJNS4_10UnderscoreESZ_SZ_EEEEENS4_23SM90_TMA_LOAD_MULTICASTENS4_14ComposedLayoutINS4_7SwizzleILi3ELi4ELi3EEENS4_18smem_ptr_flag_bitsILi8EEENST_INS5_IJNSA_ILi8EEESH_EEENS5_IJSH_SC_EEEEEEEvNS4_8identityES12_S1C_vS1D_EENS_8epilogue10collective6detail29Sm90TmaWarpSpecializedAdapterINS1G_15DefaultEpilogueISJ_SK_SK_NS1F_6thread17LinearCombinationISJ_Li1EffLNS1K_9ScaleType4KindE0ELNS_15FloatRoundStyleE2ESJ_EENS1_15EpilogueDefaultEEEEEvvEEEEvNT_6ParamsE:
[----:B------:R-:W0:Y:S02]  /*0000*/  LDC R1, c[0x0][0x28] ;  /* 0x00000a00ff017b82 */ /* 0x000e240000000800 */
[----:B0-----:R-:W-:Y:S01]  /*0010*/  VIADD R1, R1, 0xfffff338 ;  /* 0xfffff33801017836 */ /* 0x001fe20000000000 */
[----:B------:R-:W0:Y:S01]  /*0020*/  S2R R4, SR_TID.X ;  /* 0x0000000000047919 */ /* 0x000e220000002100 */
[----:B------:R-:W-:Y:S01]  /*0030*/  ELECT P0, URZ, PT ;  /* 0x00000000003f782f */ /* 0x000fe20003800000 */
[----:B------:R-:W-:Y:S01]  /*0040*/  BSSY B0, `(.L_x_0) ;  /* 0x0000015000007945 */ /* 0x000fe20003800000 */
[--C-:B0-----:R-:W-:Y:S02]  /*0050*/  SHF.R.U32.HI R0, RZ, 0x5, R4.reuse ;  /* 0x00000005ff007819 */ /* 0x101fe40000011604 */
[----:B------:R-:W-:-:S03]  /*0060*/  SHF.R.U32.HI R2, RZ, 0x7, R4 ;  /* 0x00000007ff027819 */ /* 0x000fc60000011604 */
[----:B------:R-:W0:Y:S04]  /*0070*/  SHFL.IDX PT, R3, R0, RZ, 0x1f ;  /* 0x00001fff00037589 */ /* 0x000e2800000e0000 */
[----:B------:R-:W1:Y:S01]  /*0080*/  SHFL.IDX PT, R2, R2, RZ, 0x1f ;  /* 0x00001fff02027589 */ /* 0x000e6200000e0000 */
[----:B0-----:R-:W-:Y:S02]  /*0090*/  R2UR UR4, R3 ;  /* 0x00000000030472ca */ /* 0x001fe400000e0000 */
[----:B-1----:R-:W-:-:S11]  /*00a0*/  R2UR UR6, R2 ;  /* 0x00000000020672ca */ /* 0x002fd600000e0000 */
[----:B------:R-:W-:Y:S02]  /*00b0*/  USHF.R.S32.HI UR5, URZ, 0x1f, UR4 ;  /* 0x0000001f3f057899 */ /* 0x000fe40008011404 */
[----:B------:R-:W-:Y:S02]  /*00c0*/  ISETP.NE.OR P0, PT, RZ, UR4, !P0 ;  /* 0x00000004ff007c0c */ /* 0x000fe4000c705670 */
[----:B------:R-:W-:-:S04]  /*00d0*/  ULEA.HI UR5, UR5, UR4, URZ, 0x2 ;  /* 0x0000000405057291 */ /* 0x000fc8000f8f103f */
[----:B------:R-:W-:-:S04]  /*00e0*/  ULOP3.LUT UR5, UR5, 0xfffffffc, URZ, 0xc0, !UPT ;  /* 0xfffffffc05057892 */ /* 0x000fc8000f8ec03f */
[----:B------:R-:W-:-:S03]  /*00f0*/  UIADD3 UR8, UR4, -UR5, URZ ;  /* 0x8000000504087290 */ /* 0x000fc6000fffe03f */
[----:B------:R-:W-:Y:S09]  /*0100*/  @P0 BRA `(.L_x_1) ;  /* 0x0000000000200947 */ /* 0x000ff20003800000 */
[----:B------:R-:W-:Y:S02]  /*0110*/  ULDC.64 UR4, c[0x0][0x198] ;  /* 0x0000660000047ab9 */ /* 0x000fe40000000a00 */
[----:B------:R-:W-:Y:S02]  /*0120*/  UIADD3 UR10, UP0, UR4, 0xf0, URZ ;  /* 0x000000f0040a7890 */ /* 0x000fe4000ff1e03f */
[----:B------:R-:W-:Y:S02]  /*0130*/  UIADD3 UR4, UP1, UR4, 0x1f0, URZ ;  /* 0x000001f004047890 */ /* 0x000fe4000ff3e03f */
[----:B------:R-:W-:Y:S02]  /*0140*/  UIADD3.X UR11, URZ, UR5, URZ, UP0, !UPT ;  /* 0x000000053f0b7290 */ /* 0x000fe400087fe43f */
[----:B------:R-:W-:-:S07]  /*0150*/  UIADD3.X UR5, URZ, UR5, URZ, UP1, !UPT ;  /* 0x000000053f057290 */ /* 0x000fce0008ffe43f */
[----:B------:R0:W-:Y:S02]  /*0160*/  UTMACCTL.PF [UR10] ;  /* 0x000000000a0079b9 */ /* 0x0001e40008040000 */
[----:B------:R0:W-:Y:S02]  /*0170*/  UTMACCTL.PF [UR4] ;  /* 0x00000000040079b9 */ /* 0x0001e40008040000 */
[----:B0-----:R-:W-:Y:S01]  /*0180*/  NOP ;  /* 0x0000000000007918 */ /* 0x001fe20000000000 */
.L_x_1:
[----:B------:R-:W-:Y:S05]  /*0190*/  BSYNC B0 ;  /* 0x0000000000007941 */ /* 0x000fea0003800000 */
.L_x_0:
[----:B------:R-:W0:Y:S01]  /*01a0*/  SHFL.IDX PT, R3, R0, RZ, 0x1f ;  /* 0x00001fff00037589 */ /* 0x000e2200000e0000 */
[----:B------:R-:W-:Y:S01]  /*01b0*/  UISETP.NE.AND UP0, UPT, UR8, 0x3, UPT ;  /* 0x000000030800788c */ /* 0x000fe2000bf05270 */
[----:B------:R-:W-:Y:S01]  /*01c0*/  SHF.R.S32.HI R2, RZ, 0x1f, R4 ;  /* 0x0000001fff027819 */ /* 0x000fe20000011404 */
[----:B------:R-:W-:Y:S02]  /*01d0*/  UIADD3 UR10, UR6, -0x1, URZ ;  /* 0xffffffff060a7890 */ /* 0x000fe4000fffe03f */
[----:B------:R-:W-:Y:S01]  /*01e0*/  ISETP.NE.AND P1, PT, RZ, UR6, PT ;  /* 0x00000006ff007c0c */ /* 0x000fe2000bf25270 */
[----:B------:R-:W-:Y:S01]  /*01f0*/  UISETP.EQ.OR UP0, UPT, UR8, URZ, !UP0 ;  /* 0x0000003f0800728c */ /* 0x000fe2000c702670 */
[----:B------:R-:W-:Y:S01]  /*0200*/  LEA.HI R2, R2, R4, RZ, 0x7 ;  /* 0x0000000402027211 */ /* 0x000fe200078f38ff */
[----:B------:R-:W-:Y:S02]  /*0210*/  UISETP.GE.U32.AND UP1, UPT, UR10, 0x2, UPT ;  /* 0x000000020a00788c */ /* 0x000fe4000bf26070 */
[----:B------:R-:W-:-:S04]  /*0220*/  UISETP.EQ.AND UP0, UPT, UR6, URZ, UP0 ;  /* 0x0000003f0600728c */ /* 0x000fc80008702270 */
[----:B------:R-:W-:-:S04]  /*0230*/  USEL UR13, URZ, 0x1, !UP0 ;  /* 0x000000013f0d7887 */ /* 0x000fc8000c000000 */
[----:B------:R-:W-:Y:S01]  /*0240*/  USEL UR13, UR13, 0x2, UP1 ;  /* 0x000000020d0d7887 */ /* 0x000fe20008800000 */
[----:B0-----:R-:W-:-:S13]  /*0250*/  ISETP.NE.AND P0, PT, R3, RZ, PT ;  /* 0x000000ff0300720c */ /* 0x001fda0003f05270 */
[----:B------:R-:W-:Y:S05]  /*0260*/  @P0 BRA `(.L_x_2) ;  /* 0x0000000000500947 */ /* 0x000fea0003800000 */
[----:B------:R-:W0:Y:S01]  /*0270*/  S2UR UR9, SR_CgaCtaId ;  /* 0x00000000000979c3 */ /* 0x000e220000008800 */
[----:B------:R-:W-:Y:S01]  /*0280*/  UMOV UR4, 0x400 ;  /* 0x0000040000047882 */ /* 0x000fe20000000000 */
[----:B------:R-:W-:Y:S01]  /*0290*/  UMOV UR5, 0x1 ;  /* 0x0000000100057882 */ /* 0x000fe20000000000 */
[----:B------:R-:W-:Y:S01]  /*02a0*/  UMOV UR6, 0xe ;  /* 0x0000000e00067882 */ /* 0x000fe20000000000 */
[----:B------:R-:W-:Y:S01]  /*02b0*/  ELECT P0, URZ, PT ;  /* 0x00000000003f782f */ /* 0x000fe20003800000 */
[----:B------:R-:W-:-:S04]  /*02c0*/  UIADD3 UR6, -UR6, 0x100000, URZ ;  /* 0x0010000006067890 */ /* 0x000fc8000fffe13f */
[----:B------:R-:W-:Y:S02]  /*02d0*/  USHF.L.U32 UR7, UR6, 0xb, URZ ;  /* 0x0000000b06077899 */ /* 0x000fe4000800063f */
[----:B------:R-:W-:Y:S02]  /*02e0*/  USHF.L.U32 UR6, UR6, 0x1, URZ ;  /* 0x0000000106067899 */ /* 0x000fe4000800063f */
[----:B0-----:R-:W-:Y:S02]  /*02f0*/  ULEA UR9, UR9, UR4, 0x18 ;  /* 0x0000000409097291 */ /* 0x001fe4000f8ec03f */
[----:B------:R-:W-:-:S04]  /*0300*/  UIADD3 UR4, -UR5, 0x100000, URZ ;  /* 0x0010000005047890 */ /* 0x000fc8000fffe13f */
[----:B------:R-:W-:Y:S02]  /*0310*/  USHF.L.U32 UR5, UR4, 0xb, URZ ;  /* 0x0000000b04057899 */ /* 0x000fe4000800063f */
[----:B------:R-:W-:Y:S01]  /*0320*/  USHF.L.U32 UR4, UR4, 0x1, URZ ;  /* 0x0000000104047899 */ /* 0x000fe2000800063f */
[----:B------:R-:W0:Y:S11]  /*0330*/  FENCE.VIEW.ASYNC.S ;  /* 0x00000000000073c6 */ /* 0x000e360000000000 */
[----:B0-----:R0:W1:Y:S01]  /*0340*/  SYNCS.EXCH.64 URZ, [UR9], UR4 ;  /* 0x00000004093f75b2 */ /* 0x0010620008000100 */
[----:B------:R0:W2:Y:S01]  /*0350*/  SYNCS.EXCH.64 URZ, [UR9+0x18], UR6 ;  /* 0x00001806093f75b2 */ /* 0x0000a20008000100 */
[----:B------:R0:W3:Y:S01]  /*0360*/  SYNCS.EXCH.64 URZ, [UR9+0x8], UR4 ;  /* 0x00000804093f75b2 */ /* 0x0000e20008000100 */
[----:B------:R0:W4:Y:S01]  /*0370*/  SYNCS.EXCH.64 URZ, [UR9+0x20], UR6 ;  /* 0x00002006093f75b2 */ /* 0x0001220008000100 */
[----:B------:R0:W0:Y:S01]  /*0380*/  SYNCS.EXCH.64 URZ, [UR9+0x10], UR4 ;  /* 0x00001004093f75b2 */ /* 0x0000220008000100 */
[----:B------:R0:W0:Y:S01]  /*0390*/  SYNCS.EXCH.64 URZ, [UR9+0x28], UR6 ;  /* 0x00002806093f75b2 */ /* 0x0000220008000100 */
[----:B------:R-:W-:Y:S01]  /*03a0*/  NOP ;  /* 0x0000000000007918 */ /* 0x000fe20000000000 */
.L_x_2:
[----:B------:R-:W5:Y:S01]  /*03b0*/  SHFL.IDX PT, R0, R0, RZ, 0x1f ;  /* 0x00001fff00007589 */ /* 0x000f6200000e0000 */
[----:B0-----:R-:W0:Y:S01]  /*03c0*/  S2UR UR9, SR_CTAID.X ;  /* 0x00000000000979c3 */ /* 0x001e220000002500 */
[----:B------:R-:W-:Y:S02]  /*03d0*/  LOP3.LUT R2, R2, 0xffffff80, RZ, 0xc0, !PT ;  /* 0xffffff8002027812 */ /* 0x000fe400078ec0ff */
[----:B------:R-:W-:Y:S02]  /*03e0*/  ELECT P0, URZ, PT ;  /* 0x00000000003f782f */ /* 0x000fe40003800000 */
[----:B------:R-:W-:Y:S01]  /*03f0*/  SHF.R.S32.HI R8, RZ, 0x1f, R3 ;  /* 0x0000001fff087819 */ /* 0x000fe20000011403 */
[----:B------:R-:W-:Y:S01]  /*0400*/  ULDC UR4, c[0x0][0x150] ;  /* 0x0000540000047ab9 */ /* 0x000fe20000000800 */
[----:B------:R-:W-:Y:S01]  /*0410*/  NOP ;  /* 0x0000000000007918 */ /* 0x000fe20000000000 */
[----:B------:R-:W-:Y:S01]  /*0420*/  IMAD.IADD R4, R4, 0x1, -R2 ;  /* 0x0000000104047824 */ /* 0x000fe200078e0a02 */
[----:B------:R-:W-:Y:S01]  /*0430*/  LEA.HI R8, R8, R3, RZ, 0x2 ;  /* 0x0000000308087211 */ /* 0x000fe200078f10ff */
[----:B------:R-:W1:Y:S01]  /*0440*/  S2R R2, SR_CTAID.Y ;  /* 0x0000000000027919 */ /* 0x000e620000002600 */
[----:B------:R-:W2:Y:S01]  /*0450*/  LDC R9, c[0x0][0x144] ;  /* 0x00005100ff097b82 */ /* 0x000ea20000000800 */
[----:B------:R-:W-:Y:S01]  /*0460*/  NOP ;  /* 0x0000000000007918 */ /* 0x000fe20000000000 */
[----:B------:R-:W-:-:S02]  /*0470*/  SHF.R.S32.HI R5, RZ, 0x1f, R4 ;  /* 0x0000001fff057819 */ /* 0x000fc40000011404 */
[----:B------:R-:W-:Y:S02]  /*0480*/  LOP3.LUT R8, R8, 0x3ffffffc, RZ, 0xc0, !PT ;  /* 0x3ffffffc08087812 */ /* 0x000fe400078ec0ff */
[----:B------:R-:W-:Y:S02]  /*0490*/  LEA.HI R5, R5, R4, RZ, 0x3 ;  /* 0x0000000405057211 */ /* 0x000fe400078f18ff */
[----:B------:R-:W3:Y:S01]  /*04a0*/  LDC R11, c[0x0][0x148] ;  /* 0x00005200ff0b7b82 */ /* 0x000ee20000000800 */
[----:B------:R-:W-:Y:S01]  /*04b0*/  IMAD.IADD R8, R3, 0x1, -R8 ;  /* 0x0000000103087824 */ /* 0x000fe200078e0a08 */
[--C-:B------:R-:W-:Y:S02]  /*04c0*/  SHF.R.S32.HI R6, RZ, 0x3, R5.reuse ;  /* 0x00000003ff067819 */ /* 0x100fe40000011405 */
[----:B------:R-:W-:Y:S02]  /*04d0*/  SHF.R.S32.HI R5, RZ, 0x1f, R5 ;  /* 0x0000001fff057819 */ /* 0x000fe40000011405 */
[----:B-----5:R-:W-:-:S02]  /*04e0*/  ISETP.NE.OR P0, PT, R0, RZ, !P0 ;  /* 0x000000ff0000720c */ /* 0x020fc40004705670 */
[----:B------:R-:W-:Y:S02]  /*04f0*/  LEA.HI R5, R5, R6, RZ, 0x2 ;  /* 0x0000000605057211 */ /* 0x000fe400078f10ff */
[----:B0-----:R-:W-:Y:S02]  /*0500*/  I2FP.F32.U32 R0, UR9 ;  /* 0x0000000900007c45 */ /* 0x001fe40008201000 */
[----:B------:R-:W-:-:S03]  /*0510*/  LOP3.LUT R5, R5, 0xfffffffc, RZ, 0xc0, !PT ;  /* 0xfffffffc05057812 */ /* 0x000fc600078ec0ff */
[----:B------:R-:W-:Y:S01]  /*0520*/  FMUL R7, R0, UR4 ;  /* 0x0000000400077c20 */ /* 0x000fe20008400000 */
[----:B------:R-:W-:Y:S01]  /*0530*/  ULDC UR4, c[0x0][0x154] ;  /* 0x0000550000047ab9 */ /* 0x000fe20000000800 */
[----:B------:R-:W-:Y:S02]  /*0540*/  IMAD.IADD R5, R6, 0x1, -R5 ;  /* 0x0000000106057824 */ /* 0x000fe400078e0a05 */
[----:B------:R-:W-:Y:S01]  /*0550*/  VOTEU.ALL UP0, P0 ;  /* 0x00000000003f7886 */ /* 0x000fe20000000000 */
[----:B------:R-:W-:Y:S01]  /*0560*/  VOTEU.ALL UP1, P0 ;  /* 0x00000000003f7886 */ /* 0x000fe20000020000 */
[----:B------:R-:W0:Y:S01]  /*0570*/  F2I.U32.TRUNC.NTZ R7, R7 ;  /* 0x0000000700077305 */ /* 0x000e22000020f000 */
[----:B------:R-:W-:Y:S01]  /*0580*/  IMAD R5, R8, 0x4, R5 ;  /* 0x0000000408057824 */ /* 0x000fe200078e0205 */
[----:B-1----:R-:W-:Y:S01]  /*0590*/  I2FP.F32.U32 R8, R2 ;  /* 0x0000000200087245 */ /* 0x002fe20000201000 */
[----:B------:R-:W1:Y:S01]  /*05a0*/  @!UP0 S2UR UR7, SR_CgaCtaId ;  /* 0x00000000000789c3 */ /* 0x000e620000008800 */
[----:B------:R-:W-:-:S02]  /*05b0*/  @!UP0 UMOV UR6, 0x400 ;  /* 0x0000040000068882 */ /* 0x000fc40000000000 */
[----:B------:R-:W-:Y:S01]  /*05c0*/  SHF.R.S32.HI R0, RZ, 0x1f, R5 ;  /* 0x0000001fff007819 */ /* 0x000fe20000011405 */
[----:B------:R-:W-:Y:S01]  /*05d0*/  FMUL R8, R8, UR4 ;  /* 0x0000000408087c20 */ /* 0x000fe20008400000 */
[----:B------:R-:W-:Y:S02]  /*05e0*/  UMOV UR4, 0x20 ;  /* 0x0000002000047882 */ /* 0x000fe40000000000 */
[----:B------:R-:W-:Y:S01]  /*05f0*/  LEA.HI R0, R0, R5, RZ, 0x2 ;  /* 0x0000000500007211 */ /* 0x000fe200078f10ff */
[----:B------:R-:W-:-:S04]  /*0600*/  @!UP0 UIADD3 UR4, -UR4, 0x100000, URZ ;  /* 0x0010000004048890 */ /* 0x000fc8000fffe13f */
[----:B------:R-:W-:Y:S02]  /*0610*/  @!UP0 USHF.L.U32 UR5, UR4, 0xb, URZ ;  /* 0x0000000b04058899 */ /* 0x000fe4000800063f */
[----:B------:R-:W-:Y:S01]  /*0620*/  @!UP0 USHF.L.U32 UR4, UR4, 0x1, URZ ;  /* 0x0000000104048899 */ /* 0x000fe2000800063f */
[----:B------:R-:W5:Y:S01]  /*0630*/  F2I.U32.TRUNC.NTZ R8, R8 ;  /* 0x0000000800087305 */ /* 0x000f62000020f000 */
[----:B------:R-:W-:Y:S01]  /*0640*/  LOP3.LUT R6, R0, 0xfffffffc, RZ, 0xc0, !PT ;  /* 0xfffffffc00067812 */ /* 0x000fe200078ec0ff */
[----:B0-----:R-:W-:-:S04]  /*0650*/  IMAD.MOV R10, RZ, RZ, -R7 ;  /* 0x000000ffff0a7224 */ /* 0x001fc800078e0a07 */
[----:B--2---:R-:W-:Y:S02]  /*0660*/  IMAD R0, R9, R10, UR9 ;  /* 0x0000000909007e24 */ /* 0x004fe4000f8e020a */
[C---:B------:R-:W-:Y:S02]  /*0670*/  IMAD.IADD R7, R5.reuse, 0x1, -R6 ;  /* 0x0000000105077824 */ /* 0x040fe400078e0a06 */
[----:B------:R-:W-:-:S03]  /*0680*/  IMAD.SHL.U32 R6, R5, 0x4, RZ ;  /* 0x0000000405067824 */ /* 0x000fc600078e00ff */
[----:B------:R-:W-:Y:S01]  /*0690*/  ISETP.NE.AND P2, PT, R7, R0, PT ;  /* 0x000000000700720c */ /* 0x000fe20003f45270 */
[----:B-1----:R-:W-:Y:S01]  /*06a0*/  @!UP0 ULEA UR6, UR7, UR6, 0x18 ;  /* 0x0000000607068291 */ /* 0x002fe2000f8ec03f */
[----:B------:R-:W-:Y:S01]  /*06b0*/  LOP3.LUT R13, R5, 0xc, R6, 0x78, !PT ;  /* 0x0000000c050d7812 */ /* 0x000fe200078e7806 */
[----:B-----5:R-:W-:Y:S01]  /*06c0*/  IMAD.MOV R12, RZ, RZ, -R8 ;  /* 0x000000ffff0c7224 */ /* 0x020fe200078e0a08 */
[----:B------:R-:W0:Y:S01]  /*06d0*/  LDC R7, c[0x0][0x140] ;  /* 0x00005000ff077b82 */ /* 0x000e220000000800 */
[----:B------:R-:W-:Y:S01]  /*06e0*/  VOTEU.ALL UP0, P0 ;  /* 0x00000000003f7886 */ /* 0x000fe20000000000 */
[----:B------:R-:W-:Y:S01]  /*06f0*/  LOP3.LUT P0, RZ, R4, 0x7, RZ, 0xc0, !PT ;  /* 0x0000000704ff7812 */ /* 0x000fe2000780c0ff */
[----:B---3--:R-:W-:Y:S01]  /*0700*/  IMAD R6, R11, R12, R2 ;  /* 0x0000000c0b067224 */ /* 0x008fe200078e0202 */
[----:B------:R1:W-:Y:S01]  /*0710*/  STL [R1+0x454], R13 ;  /* 0x0004540d01007387 */ /* 0x0003e20000100800 */
[----:B------:R-:W-:Y:S01]  /*0720*/  IMAD.MOV.U32 R4, RZ, RZ, 0x1 ;  /* 0x00000001ff047424 */ /* 0x000fe200078e00ff */
[----:B------:R-:W-:-:S03]  /*0730*/  ISETP.LT.U32.AND P0, PT, R13, 0x10, !P0 ;  /* 0x000000100d00780c */ /* 0x000fc60004701070 */
[----:B------:R-:W-:Y:S01]  /*0740*/  @P2 SHF.R.S32.HI R5, RZ, 0x1f, R13 ;  /* 0x0000001fff052819 */ /* 0x000fe2000001140d */
[----:B------:R-:W2:Y:S02]  /*0750*/  FENCE.VIEW.ASYNC.S ;  /* 0x00000000000073c6 */ /* 0x000ea40000000000 */
[----:B--2---:R1:W2:Y:S01]  /*0760*/  @!UP0 SYNCS.EXCH.64 URZ, [UR6+0x40], UR4 ;  /* 0x00004004063f85b2 */ /* 0x0042a20008000100 */
[----:B------:R-:W-:-:S04]  /*0770*/  @P2 LEA.HI R5, R5, R13, RZ, 0x2 ;  /* 0x0000000d05052211 */ /* 0x000fc800078f10ff */
[----:B------:R-:W-:-:S04]  /*0780*/  @P2 SHF.R.S32.HI R5, RZ, 0x2, R5 ;  /* 0x00000002ff052819 */ /* 0x000fc80000011405 */
[----:B------:R-:W-:Y:S02]  /*0790*/  @P2 ISETP.NE.AND P3, PT, R5, R6, PT ;  /* 0x000000060500220c */ /* 0x000fe40003f65270 */
[----:B------:R-:W-:Y:S02]  /*07a0*/  SEL R5, RZ, 0x1, !P0 ;  /* 0x00000001ff057807 */ /* 0x000fe40004000000 */
[----:B------:R-:W-:Y:S01]  /*07b0*/  @P2 SEL R4, RZ, 0x1, P3 ;  /* 0x00000001ff042807 */ /* 0x000fe20001800000 */
[----:B------:R1:W3:Y:S01]  /*07c0*/  @!UP1 SYNCS.EXCH.64 URZ, [UR6+0x48], UR4 ;  /* 0x00004804063f95b2 */ /* 0x0002e20008000100 */
[----:B0-----:R-:W-:Y:S01]  /*07d0*/  ISETP.EQ.U32.AND P5, PT, R7, 0x1, PT ;  /* 0x000000010700780c */ /* 0x001fe20003fa2070 */
[----:B------:R-:W-:Y:S01]  /*07e0*/  NOP ;  /* 0x0000000000007918 */ /* 0x000fe20000000000 */
[----:B------:R-:W-:-:S05]  /*07f0*/  LOP3.LUT R4, R4, R5, RZ, 0xc0, !PT ;  /* 0x0000000504047212 */ /* 0x000fca00078ec0ff */
[----:B------:R1:W-:Y:S06]  /*0800*/  STL [R1+0x450], R4 ;  /* 0x0004500401007387 */ /* 0x0003ec0000100800 */
[----:B--23--:R-:W-:Y:S05]  /*0810*/  @!P5 BRA `(.L_x_3) ;  /* 0x000000000008d947 */ /* 0x00cfea0003800000 */
[----:B----4-:R-:W-:Y:S01]  /*0820*/  UCGABAR_ARV ;  /* 0x00000000000079c7 */ /* 0x010fe20008000000 */
[----:B------:R-:W-:Y:S05]  /*0830*/  BRA `(.L_x_4) ;  /* 0x0000000000047947 */ /* 0x000fea0003800000 */
.L_x_3:
[----:B----4-:R-:W-:Y:S01]  /*0840*/  NOP ;  /* 0x0000000000007918 */ /* 0x010fe20000000000 */
.L_x_4:
[----:B------:R-:W0:Y:S01]  /*0850*/  LDC R3, c[0x0][0x65c] ;  /* 0x00019700ff037b82 */ /* 0x000e220000000800 */
[----:B-1----:R-:W-:Y:S02]  /*0860*/  IMAD.U32 R4, RZ, RZ, UR9 ;  /* 0x00000009ff047e24 */ /* 0x002fe4000f8e00ff */
[----:B------:R-:W-:Y:S01]  /*0870*/  IMAD.MOV.U32 R5, RZ, RZ, RZ ;  /* 0x000000ffff057224 */ /* 0x000fe200078e00ff */
[----:B0-----:R-:W-:-:S13]  /*0880*/  ISETP.NE.AND P4, PT, R3, 0x1, PT ;  /* 0x000000010300780c */ /* 0x001fda0003f85270 */
[----:B------:R-:W0:Y:S01]  /*0890*/  @P4 LDC R7, c[0x0][0x10] ;  /* 0x00000400ff074b82 */ /* 0x000e220000000800 */
[----:B------:R-:W-:Y:S02]  /*08a0*/  @P4 IMAD.MOV.U32 R3, RZ, RZ, RZ ;  /* 0x000000ffff034224 */ /* 0x000fe400078e00ff */
[----:B------:R-:W-:-:S05]  /*08b0*/  @P4 IMAD.MOV.U32 R13, RZ, RZ, RZ ;  /* 0x000000ffff0d4224 */ /* 0x000fca00078e00ff */
[----:B------:R-:W1:Y:S01]  /*08c0*/  @!P4 LDC R9, c[0x0][0xc] ;  /* 0x00000300ff09cb82 */ /* 0x000e620000000800 */
[----:B0-----:R-:W-:-:S04]  /*08d0*/  @P4 IMAD.WIDE.U32 R6, R7, UR9, R2 ;  /* 0x0000000907064c25 */ /* 0x001fc8000f8e0002 */
[----:B------:R-:W-:Y:S02]  /*08e0*/  @P4 IMAD.MOV.U32 R10, RZ, RZ, R6 ;  /* 0x000000ffff0a4224 */ /* 0x000fe400078e0006 */
[----:B------:R-:W-:Y:S02]  /*08f0*/  @P4 IMAD.IADD R15, R7, 0x1, R13 ;  /* 0x00000001070f4824 */ /* 0x000fe400078e020d */
[----:B-1----:R-:W-:-:S04]  /*0900*/  @!P4 IMAD.WIDE.U32 R4, R2, R9, R4 ;  /* 0x000000090204c225 */ /* 0x002fc800078e0004 */
[----:B------:R-:W-:Y:S02]  /*0910*/  @!P4 IMAD.MOV.U32 R10, RZ, RZ, R4 ;  /* 0x000000ffff0ac224 */ /* 0x000fe400078e0004 */
[----:B------:R-:W-:-:S03]  /*0920*/  @!P4 IMAD.MOV.U32 R15, RZ, RZ, R5 ;  /* 0x000000ffff0fc224 */ /* 0x000fc600078e0005 */
[----:B------:R0:W-:Y:S04]  /*0930*/  STL [R1+0x45c], R10 ;  /* 0x00045c0a01007387 */ /* 0x0001e80000100800 */
[----:B------:R0:W-:Y:S01]  /*0940*/  STL [R1+0x458], R15 ;  /* 0x0004580f01007387 */ /* 0x0001e20000100800 */
[----:B------:R-:W-:Y:S05]  /*0950*/  @!P5 BRA `(.L_x_5) ;  /* 0x00000000000cd947 */ /* 0x000fea0003800000 */
[----:B------:R-:W-:Y:S01]  /*0960*/  UCGABAR_WAIT ;  /* 0x0000000000007dc7 */ /* 0x000fe20008000000 */
[----:B------:R-:W-:Y:S01]  /*0970*/  CCTL.IVALL ;  /* 0x00000000ff00798f */ /* 0x000fe20002000000 */
[----:B------:R-:W-:Y:S05]  /*0980*/  BRA `(.L_x_6) ;  /* 0x0000000000047947 */ /* 0x000fea0003800000 */
.L_x_5:
[----:B------:R-:W-:Y:S06]  /*0990*/  BAR.SYNC.DEFER_BLOCKING 0x0 ;  /* 0x0000000000007b1d */ /* 0x000fec0000010000 */
.L_x_6:
[----:B------:R-:W-:Y:S05]  /*09a0*/  @!P1 BRA `(.L_x_7) ;  /* 0x0000027c000c9947 */ /* 0x000fea0003800000 */
[----:B------:R-:W-:-:S06]  /*09b0*/  UISETP.GT.U32.AND UP0, UPT, UR10, 0x1, UPT ;  /* 0x000000010a00788c */ /* 0x000fcc000bf04070 */
[----:B------:R-:W-:-:S13]  /*09c0*/  PLOP3.LUT P0, PT, PT, PT, UP0, 0x80, 0x0 ;  /* 0x000000000000781c */ /* 0x000fda0003f0f008 */
[----:B------:R-:W-:Y:S05]  /*09d0*/  @P0 EXIT ;  /* 0x000000000000094d */ /* 0x000fea0003800000 */
[----:B------:R-:W-:Y:S01]  /*09e0*/  IMAD.MOV.U32 R6, RZ, RZ, -0x1 ;  /* 0xffffffffff067424 */ /* 0x000fe200078e00ff */
[----:B------:R-:W-:Y:S01]  /*09f0*/  ULDC.64 UR4, c[0x0][0x650] ;  /* 0x0001940000047ab9 */ /* 0x000fe20000000a00 */
[----:B------:R-:W-:Y:S01]  /*0a00*/  IMAD.MOV.U32 R5, RZ, RZ, -0x1 ;  /* 0xffffffffff057424 */ /* 0x000fe200078e00ff */
[----:B------:R-:W-:Y:S01]  /*0a10*/  ISETP.GE.U32.AND P0, PT, R10, UR4, PT ;  /* 0x000000040a007c0c */ /* 0x000fe2000bf06070 */
[----:B------:R-:W-:Y:S01]  /*0a20*/  UMOV UR9, 0xffffffff ;  /* 0xffffffff00097882 */ /* 0x000fe20000000000 */
[----:B------:R1:W-:Y:S01]  /*0a30*/  STL [R1+0x464], R6 ;  /* 0x0004640601007387 */ /* 0x0003e20000100800 */
[----:B------:R-:W-:Y:S02]  /*0a40*/  PRMT R4, RZ, 0x7610, R4 ;  /* 0x00007610ff047816 */ /* 0x000fe40000000004 */
[----:B------:R-:W-:Y:S01]  /*0a50*/  ISETP.GE.U32.AND.EX P0, PT, R15, UR5, PT, P0 ;  /* 0x000000050f007c0c */ /* 0x000fe2000bf06100 */
[----:B------:R1:W-:-:S12]  /*0a60*/  STL [R1+0x460], R5 ;  /* 0x0004600501007387 */ /* 0x0003d80000100800 */
[----:B-1----:R-:W-:Y:S05]  /*0a70*/  @P0 BRA `(.L_x_8) ;  /* 0x00000004003c0947 */ /* 0x002fea0003800000 */
[----:B------:R-:W-:Y:S01]  /*0a80*/  ULDC.64 UR14, c[0x0][0x628] ;  /* 0x00018a00000e7ab9 */ /* 0x000fe20000000a00 */
[----:B------:R-:W1:Y:S01]  /*0a90*/  LDC.64 R8, c[0x0][0x620] ;  /* 0x00018800ff087b82 */ /* 0x000e620000000a00 */
[----:B------:R-:W-:Y:S01]  /*0aa0*/  ISETP.NE.U32.AND P0, PT, RZ, UR14, PT ;  /* 0x0000000eff007c0c */ /* 0x000fe2000bf05070 */
[----:B------:R-:W-:Y:S01]  /*0ab0*/  ULDC UR11, c[0x0][0x630] ;  /* 0x00018c00000b7ab9 */ /* 0x000fe20000000800 */
[----:B------:R-:W-:Y:S02]  /*0ac0*/  R2UR UR4, R10 ;  /* 0x000000000a0472ca */ /* 0x000fe400000e0000 */
[----:B------:R-:W-:Y:S02]  /*0ad0*/  ISETP.NE.AND.EX P0, PT, RZ, UR15, PT, P0 ;  /* 0x0000000fff007c0c */ /* 0x000fe4000bf05300 */
[----:B------:R-:W-:-:S11]  /*0ae0*/  R2UR UR5, R15 ;  /* 0x000000000f0572ca */ /* 0x000fd600000e0000 */
[----:B------:R-:W-:Y:S05]  /*0af0*/  @!P0 BRA `(.L_x_9) ;  /* 0x0000000000308947 */ /* 0x000fea0003800000 */
[----:B------:R-:W-:Y:S01]  /*0b00*/  R2UR UR4, R10 ;  /* 0x000000000a0472ca */ /* 0x000fe200000e0000 */
[----:B------:R-:W-:Y:S01]  /*0b10*/  ULDC UR8, c[0x0][0x634] ;  /* 0x00018d0000087ab9 */ /* 0x000fe20000000800 */
[----:B------:R-:W-:-:S11]  /*0b20*/  R2UR UR10, R15 ;  /* 0x000000000f0a72ca */ /* 0x000fd600000e0000 */
[----:B------:R-:W-:-:S04]  /*0b30*/  UIADD3 UR8, UP0, UR4, UR8, URZ ;  /* 0x0000000804087290 */ /* 0x000fc8000ff1e03f */
[----:B------:R-:W-:-:S04]  /*0b40*/  UIADD3.X UR10, URZ, UR10, URZ, UP0, !UPT ;  /* 0x0000000a3f0a7290 */ /* 0x000fc800087fe43f */
[----:B------:R-:W-:-:S04]  /*0b50*/  UIMAD.WIDE.U32 UR4, UR10, UR14, URZ ;  /* 0x0000000e0a0472a5 */ /* 0x000fc8000f8e003f */
[----:B------:R-:W-:Y:S02]  /*0b60*/  UIMAD.WIDE.U32 UR6, UP0, UR8, UR15, UR4 ;  /* 0x0000000f080672a5 */ /* 0x000fe4000f800004 */
[----:B------:R-:W-:Y:S02]  /*0b70*/  UIMAD.WIDE.U32 UR4, UR8, UR14, URZ ;  /* 0x0000000e080472a5 */ /* 0x000fe4000f8e003f */
[----:B------:R-:W-:Y:S02]  /*0b80*/  UIADD3.X UR9, URZ, URZ, URZ, UP0, !UPT ;  /* 0x0000003f3f097290 */ /* 0x000fe400087fe43f */
[----:B------:R-:W-:Y:S01]  /*0b90*/  UIADD3 URZ, UP0, UR5, UR6, URZ ;  /* 0x00000006053f7290 */ /* 0x000fe2000ff1e03f */
[----:B------:R-:W-:-:S03]  /*0ba0*/  UMOV UR8, UR7 ;  /* 0x0000000700087c82 */ /* 0x000fc60008000000 */
[----:B------:R-:W-:-:S12]  /*0bb0*/  UIMAD.WIDE.U32.X UR4, UR10, UR15, UR8, UP0 ;  /* 0x0000000f0a0472a5 */ /* 0x000fd800080e0408 */
.L_x_9:
[----:B------:R-:W-:Y:S01]  /*0bc0*/  USHF.R.U64 UR9, UR4, UR11, UR5 ;  /* 0x0000000b04097299 */ /* 0x000fe20008001205 */
[----:B------:R-:W2:Y:S01]  /*0bd0*/  LDC.64 R20, c[0x0][0x640] ;  /* 0x00019000ff147b82 */ /* 0x000ea20000000a00 */
[----:B------:R-:W-:Y:S01]  /*0be0*/  USHF.R.U32.HI UR4, URZ, UR11, UR5 ;  /* 0x0000000b3f047299 */ /* 0x000fe20008011605 */
[----:B------:R-:W-:Y:S02]  /*0bf0*/  IMAD.MOV.U32 R4, RZ, RZ, R10 ;  /* 0x000000ffff047224 */ /* 0x000fe400078e000a */
[----:B------:R-:W-:Y:S01]  /*0c00*/  IMAD R25, R11, R12, R2 ;  /* 0x0000000c0b197224 */ /* 0x000fe200078e0202 */
[----:B------:R-:W-:Y:S01]  /*0c10*/  IADD3 R3, P0, RZ, -UR9, RZ ;  /* 0x80000009ff037c10 */ /* 0x000fe2000ff1e0ff */
[----:B------:R-:W-:Y:S02]  /*0c20*/  IMAD.MOV.U32 R11, RZ, RZ, 0x1 ;  /* 0x00000001ff0b7424 */ /* 0x000fe400078e00ff */
[----:B------:R-:W0:Y:S02]  /*0c30*/  LDC R14, c[0x0][0x618] ;  /* 0x00018600ff0e7b82 */ /* 0x000e240000000800 */
[----:B------:R-:W-:-:S04]  /*0c40*/  IMAD.X R5, RZ, RZ, ~UR4, P0 ;  /* 0x80000004ff057e24 */ /* 0x000fc800080e06ff */
[-C--:B-1----:R-:W-:Y:S02]  /*0c50*/  IMAD R6, R5, R8.reuse, RZ ;  /* 0x0000000805067224 */ /* 0x082fe400078e02ff */
[----:B------:R-:W1:Y:S01]  /*0c60*/  LDC R16, c[0x0][0x608] ;  /* 0x00018200ff107b82 */ /* 0x000e620000000800 */
[----:B------:R-:W-:Y:S02]  /*0c70*/  IMAD.MOV.U32 R5, RZ, RZ, R15 ;  /* 0x000000ffff057224 */ /* 0x000fe400078e000f */
[----:B------:R-:W-:-:S05]  /*0c80*/  IMAD.WIDE.U32 R4, R3, R8, R4 ;  /* 0x0000000803047225 */ /* 0x000fca00078e0004 */
[----:B------:R-:W3:Y:S01]  /*0c90*/  LDC R18, c[0x0][0x658] ;  /* 0x00019600ff127b82 */ /* 0x000ee20000000800 */
[----:B------:R-:W-:Y:S01]  /*0ca0*/  IMAD R3, R3, R9, R6 ;  /* 0x0000000903037224 */ /* 0x000fe200078e0206 */
[----:B--2---:R-:W-:-:S03]  /*0cb0*/  ISETP.NE.U32.AND P0, PT, R20, RZ, PT ;  /* 0x000000ff1400720c */ /* 0x004fc60003f05070 */
[----:B------:R-:W-:Y:S01]  /*0cc0*/  IMAD.IADD R3, R5, 0x1, R3 ;  /* 0x0000000105037824 */ /* 0x000fe200078e0203 */
[----:B------:R-:W-:Y:S01]  /*0cd0*/  ISETP.NE.AND.EX P0, PT, R21, RZ, PT, P0 ;  /* 0x000000ff1500720c */ /* 0x000fe20003f05300 */
[----:B------:R-:W-:Y:S01]  /*0ce0*/  IMAD.MOV.U32 R5, RZ, RZ, -0x1 ;  /* 0xffffffffff057424 */ /* 0x000fe200078e00ff */
[----:B------:R-:W2:Y:S02]  /*0cf0*/  LDC R13, c[0x0][0x600] ;  /* 0x00018000ff0d7b82 */ /* 0x000ea40000000800 */
[-CC-:B0-----:R-:W-:Y:S02]  /*0d00*/  SHF.R.U64 R10, R4, R14.reuse, R3.reuse ;  /* 0x0000000e040a7219 */ /* 0x181fe40000001203 */
[----:B------:R-:W-:-:S04]  /*0d10*/  SHF.R.U32.HI R3, RZ, R14, R3 ;  /* 0x0000000eff037219 */ /* 0x000fc80000011603 */
[----:B------:R-:W0:Y:S01]  /*0d20*/  LDC R15, c[0x0][0x648] ;  /* 0x00019200ff0f7b82 */ /* 0x000e220000000800 */
[-CC-:B-1----:R-:W-:Y:S02]  /*0d30*/  SHF.R.U64 R23, R10, R16.reuse, R3.reuse ;  /* 0x000000100a177219 */ /* 0x182fe40000001203 */
[----:B------:R-:W-:-:S05]  /*0d40*/  SHF.R.U32.HI R3, RZ, R16, R3 ;  /* 0x00000010ff037219 */ /* 0x000fca0000011603 */
[----:B------:R-:W1:Y:S01]  /*0d50*/  LDC R17, c[0x0][0x638] ;  /* 0x00018e00ff117b82 */ /* 0x000e620000000800 */
[-C--:B---3--:R-:W-:Y:S02]  /*0d60*/  SHF.L.U32 R2, R5, R18.reuse, RZ ;  /* 0x0000001205027219 */ /* 0x088fe400000006ff */
[--C-:B------:R-:W-:Y:S02]  /*0d70*/  SHF.R.U64 R12, R23, R18, R3.reuse ;  /* 0x00000012170c7219 */ /* 0x100fe40000001203 */
[----:B------:R-:W-:Y:S02]  /*0d80*/  LOP3.LUT R8, RZ, R2, RZ, 0x33, !PT ;  /* 0x00000002ff087212 */ /* 0x000fe400078e33ff */
[----:B------:R-:W-:Y:S01]  /*0d90*/  SHF.R.U32.HI R3, RZ, R18, R3 ;  /* 0x00000012ff037219 */ /* 0x000fe20000011603 */
[----:B------:R-:W3:Y:S01]  /*0da0*/  LDC R19, c[0x0][0x610] ;  /* 0x00018400ff137b82 */ /* 0x000ee20000000800 */
[----:B------:R-:W-:Y:S01]  /*0db0*/  IMAD.MOV.U32 R2, RZ, RZ, R12 ;  /* 0x000000ffff027224 */ /* 0x000fe200078e000c */
[----:B------:R-:W-:Y:S06]  /*0dc0*/  @!P0 BRA `(.L_x_10) ;  /* 0x0000000000288947 */ /* 0x000fec0003800000 */
[----:B------:R-:W4:Y:S02]  /*0dd0*/  LDC R7, c[0x0][0x64c] ;  /* 0x00019300ff077b82 */ /* 0x000f240000000800 */
[----:B----4-:R-:W-:-:S05]  /*0de0*/  IADD3 R7, P0, R12, R7, RZ ;  /* 0x000000070c077210 */ /* 0x010fca0007f1e0ff */
[----:B------:R-:W-:-:S04]  /*0df0*/  IMAD.X R9, RZ, RZ, R3, P0 ;  /* 0x000000ffff097224 */ /* 0x000fc800000e0603 */
[----:B------:R-:W-:-:S04]  /*0e00*/  IMAD.WIDE.U32 R2, R9, R20, RZ ;  /* 0x0000001409027225 */ /* 0x000fc800078e00ff */
[----:B------:R-:W-:-:S04]  /*0e10*/  IMAD.WIDE.U32 R4, P0, R7, R21, R2 ;  /* 0x0000001507047225 */ /* 0x000fc80007800002 */
[----:B------:R-:W-:-:S04]  /*0e20*/  IMAD.WIDE.U32 R2, R7, R20, RZ ;  /* 0x0000001407027225 */ /* 0x000fc800078e00ff */
[----:B------:R-:W-:Y:S01]  /*0e30*/  IMAD.X R7, RZ, RZ, RZ, P0 ;  /* 0x000000ffff077224 */ /* 0x000fe200000e06ff */
[----:B------:R-:W-:Y:S01]  /*0e40*/  IADD3 RZ, P0, R3, R4, RZ ;  /* 0x0000000403ff7210 */ /* 0x000fe20007f1e0ff */
[----:B------:R-:W-:-:S04]  /*0e50*/  IMAD.MOV.U32 R6, RZ, RZ, R5 ;  /* 0x000000ffff067224 */ /* 0x000fc800078e0005 */
[----:B------:R-:W-:-:S08]  /*0e60*/  IMAD.WIDE.U32.X R2, R9, R21, R6, P0 ;  /* 0x0000001509027225 */ /* 0x000fd000000e0406 */
.L_x_10:
[----:B0-----:R-:W-:Y:S01]  /*0e70*/  SHF.R.U64 R4, R2, R15, R3 ;  /* 0x0000000f02047219 */ /* 0x001fe20000001203 */
[----:B--2---:R-:W-:Y:S01]  /*0e80*/  VIADD R5, R13, 0xffffffff ;  /* 0xffffffff0d057836 */ /* 0x004fe20000000000 */
[----:B------:R-:W-:Y:S02]  /*0e90*/  SHF.L.U32 R2, R11, R18, RZ ;  /* 0x000000120b027219 */ /* 0x000fe400000006ff */
[----:B------:R-:W-:Y:S01]  /*0ea0*/  LOP3.LUT R3, R23, R8, RZ, 0xc0, !PT ;  /* 0x0000000817037212 */ /* 0x000fe200078ec0ff */
[----:B------:R-:W-:Y:S01]  /*0eb0*/  IMAD.MOV R6, RZ, RZ, -R4 ;  /* 0x000000ffff067224 */ /* 0x000fe200078e0a04 */
[----:B------:R-:W-:Y:S02]  /*0ec0*/  SEL R0, R0, R25, !P4 ;  /* 0x0000001900007207 */ /* 0x000fe40006000000 */
[----:B------:R-:W-:Y:S01]  /*0ed0*/  LOP3.LUT R5, R10, R5, RZ, 0xc0, !PT ;  /* 0x000000050a057212 */ /* 0x000fe200078ec0ff */
[----:B------:R-:W-:Y:S02]  /*0ee0*/  IMAD R3, R2, R4, R3 ;  /* 0x0000000402037224 */ /* 0x000fe400078e0203 */
[----:B-1----:R-:W-:-:S02]  /*0ef0*/  IMAD R2, R6, R17, R12 ;  /* 0x0000001106027224 */ /* 0x002fc400078e020c */
[----:B---3--:R-:W-:Y:S02]  /*0f00*/  IMAD R0, R3, R19, R0 ;  /* 0x0000001303007224 */ /* 0x008fe400078e0200 */
[----:B------:R-:W-:Y:S02]  /*0f10*/  IMAD R3, R2, R13, R5 ;  /* 0x0000000d02037224 */ /* 0x000fe400078e0205 */
[----:B------:R-:W-:-:S03]  /*0f20*/  IMAD.MOV.U32 R4, RZ, RZ, 0x1 ;  /* 0x00000001ff047424 */ /* 0x000fc600078e00ff */
[----:B------:R-:W-:Y:S02]  /*0f30*/  SEL R2, R3, R0, !P4 ;  /* 0x0000000003027207 */ /* 0x000fe40006000000 */
[----:B------:R-:W-:-:S03]  /*0f40*/  SEL R0, R0, R3, !P4 ;  /* 0x0000000300007207 */ /* 0x000fc60006000000 */
[----:B------:R1:W-:Y:S04]  /*0f50*/  STL [R1+0x460], R2 ;  /* 0x0004600201007387 */ /* 0x0003e80000100800 */
[----:B------:R1:W-:Y:S02]  /*0f60*/  STL [R1+0x464], R0 ;  /* 0x0004640001007387 */ /* 0x0003e40000100800 */
.L_x_8:
[----:B------:R-:W-:-:S08]  /*0f70*/  NOP ;  /* 0x0000000000007918 */ /* 0x000fd00000000000 */
[----:B------:R-:W2:Y:S02]  /*0f80*/  USETMAXREG.TRY_ALLOC.CTAPOOL UP0, 0xf0 ;  /* 0x000000f0000079c8 */ /* 0x000ea40008000600 */
[----:B--2---:R-:W-:-:S13]  /*0f90*/  PLOP3.LUT P0, PT, PT, PT, UP0, 0x80, 0x0 ;  /* 0x000000000000781c */ /* 0x004fda0003f0f008 */
[----:B------:R-:W-:Y:S05]  /*0fa0*/  @!P0 BRA `(.L_x_8) ;  /* 0xfffffffc00f08947 */ /* 0x000fea000383ffff */
[----:B------:R-:W-:Y:S01]  /*0fb0*/  ULDC.64 UR4, c[0x0][0x598] ;  /* 0x0001660000047ab9 */ /* 0x000fe20000000a00 */
[----:B------:R-:W-:Y:S01]  /*0fc0*/  ULDC.64 UR14, c[0x0][0x208] ;  /* 0x00008200000e7ab9 */ /* 0x000fe20000000a00 */
[----:B------:R-:W-:-:S04]  /*0fd0*/  ISETP.NE.U32.AND P0, PT, RZ, UR4, PT ;  /* 0x00000004ff007c0c */ /* 0x000fc8000bf05070 */
[----:B------:R-:W-:-:S13]  /*0fe0*/  ISETP.NE.AND.EX P0, PT, RZ, UR5, PT, P0 ;  /* 0x00000005ff007c0c */ /* 0x000fda000bf05300 */
[----:B------:R-:W-:Y:S05]  /*0ff0*/  @!P0 BRA `(.L_x_11) ;  /* 0x0000000000208947 */ /* 0x000fea0003800000 */
[----:B-1----:R-:W1:Y:S02]  /*1000*/  LDC.64 R2, c[0x0][0x598] ;  /* 0x00016600ff027b82 */ /* 0x002e640000000a00 */
[----:B-1----:R-:W2:Y:S02]  /*1010*/  LDG.E.64 R2, desc[UR14][R2.64] ;  /* 0x0000000e02027981 */ /* 0x002ea4000c1e1b00 */
[----:B--2---:R-:W-:-:S04]  /*1020*/  ISETP.NE.U32.AND P0, PT, R2, RZ, PT ;  /* 0x000000ff0200720c */ /* 0x004fc80003f05070 */
[----:B------:R-:W-:-:S13]  /*1030*/  ISETP.NE.AND.EX P0, PT, R3, RZ, PT, P0 ;  /* 0x000000ff0300720c */ /* 0x000fda0003f05300 */
[----:B------:R-:W-:Y:S05]  /*1040*/  @!P0 BRA `(.L_x_11) ;  /* 0x00000000000c8947 */ /* 0x000fea0003800000 */
[----:B------:R-:W2:Y:S02]  /*1050*/  LD.E R2, desc[UR14][R2.64] ;  /* 0x0000000e02027980 */ /* 0x000ea4000c101900 */
[----:B--2---:R-:W-:Y:S01]  /*1060*/  R2UR UR20, R2 ;  /* 0x00000000021472ca */ /* 0x004fe200000e0000 */
[----:B------:R-:W-:-:S14]  /*1070*/  BRA `(.L_x_12) ;  /* 0x0000000000247947 */ /* 0x000fdc0003800000 */
.L_x_11:
[----:B------:R-:W-:Y:S02]  /*1080*/  ULDC.64 UR4, c[0x0][0x588] ;  /* 0x0001620000047ab9 */ /* 0x000fe40000000a00 */
[----:B------:R-:W-:-:S04]  /*1090*/  ISETP.NE.U32.AND P0, PT, RZ, UR4, PT ;  /* 0x00000004ff007c0c */ /* 0x000fc8000bf05070 */
[----:B------:R-:W-:-:S13]  /*10a0*/  ISETP.NE.AND.EX P0, PT, RZ, UR5, PT, P0 ;  /* 0x00000005ff007c0c */ /* 0x000fda000bf05300 */
[----:B------:R-:W-:Y:S05]  /*10b0*/  @!P0 BRA `(.L_x_13) ;  /* 0x0000000000108947 */ /* 0x000fea0003800000 */
[----:B-1----:R-:W1:Y:S02]  /*10c0*/  LDC.64 R2, c[0x0][0x588] ;  /* 0x00016200ff027b82 */ /* 0x002e640000000a00 */
[----:B-1----:R-:W2:Y:S02]  /*10d0*/  LDG.E R2, desc[UR14][R2.64] ;  /* 0x0000000e02027981 */ /* 0x002ea4000c1e1900 */
[----:B--2---:R-:W-:Y:S01]  /*10e0*/  R2UR UR20, R2 ;  /* 0x00000000021472ca */ /* 0x004fe200000e0000 */
[----:B------:R-:W-:-:S14]  /*10f0*/  BRA `(.L_x_12) ;  /* 0x0000000000047947 */ /* 0x000fdc0003800000 */
.L_x_13:
[----:B------:R-:W-:-:S05]  /*1100*/  ULDC UR20, c[0x0][0x580] ;  /* 0x0001600000147ab9 */ /* 0x000fca0000000800 */
.L_x_12:
[----:B------:R-:W-:Y:S02]  /*1110*/  ULDC.64 UR4, c[0x0][0x5a0] ;  /* 0x0001680000047ab9 */ /* 0x000fe40000000a00 */
        /* <DEDUP_REMOVED lines=11> */
.L_x_14:
        /* <DEDUP_REMOVED lines=8> */
.L_x_16:
[----:B------:R-:W-:-:S05]  /*1250*/  ULDC UR21, c[0x0][0x584] ;  /* 0x0001610000157ab9 */ /* 0x000fca0000000800 */
.L_x_15:
[----:B------:R-:W-:-:S13]  /*1260*/  LOP3.LUT P0, RZ, R4, 0xff, RZ, 0xc0, !PT ;  /* 0x000000ff04ff7812 */ /* 0x000fda000780c0ff */
[----:B------:R-:W-:Y:S05]  /*1270*/  @!P0 EXIT ;  /* 0x000000000000894d */ /* 0x000fea0003800000 */
[----:B------:R-:W-:Y:S01]  /*1280*/  ULDC UR4, c[0x0][0x28c] ;  /* 0x0000a30000047ab9 */ /* 0x000fe20000000800 */
[----:B------:R-:W-:Y:S02]  /*1290*/  ULOP3.LUT UR22, UR13, 0x1, URZ, 0xfc, !UPT ;  /* 0x000000010d167892 */ /* 0x000fe4000f8efc3f */
[----:B------:R-:W-:-:S04]  /*12a0*/  UIADD3 UR4, UR4, 0x7f, URZ ;  /* 0x0000007f04047890 */ /* 0x000fc8000fffe03f */
[----:B------:R-:W-:-:S04]  /*12b0*/  USHF.R.S32.HI UR5, URZ, 0x1f, UR4 ;  /* 0x0000001f3f057899 */ /* 0x000fc80008011404 */
[----:B------:R-:W-:-:S03]  /*12c0*/  ULEA.HI UR5, UR5, UR4, URZ, 0x7 ;  /* 0x0000000405057291 */ /* 0x000fc6000f8f383f */
[----:B------:R-:W-:Y:S01]  /*12d0*/  UMOV UR4, URZ ;  /* 0x0000003f00047c82 */ /* 0x000fe20008000000 */
[----:B------:R-:W-:-:S03]  /*12e0*/  USHF.R.S32.HI UR10, URZ, 0x7, UR5 ;  /* 0x000000073f0a7899 */ /* 0x000fc60008011405 */
[----:B------:R-:W-:-:S09]  /*12f0*/  UMOV UR5, URZ ;  /* 0x0000003f00057c82 */ /* 0x000fd20008000000 */
.L_x_555:
[----:B------:R-:W-:Y:S01]  /*1300*/  STL [R1+0x44c], RZ ;  /* 0x00044cff01007387 */ /* 0x000fe20000100800 */
[----:B--2---:R-:W2:Y:S01]  /*1310*/  S2UR UR18, SR_CgaCtaId ;  /* 0x00000000001279c3 */ /* 0x004ea20000008800 */
[----:B------:R-:W-:Y:S01]  /*1320*/  UMOV UR17, 0x400 ;  /* 0x0000040000117882 */ /* 0x000fe20000000000 */
[----:B------:R-:W-:Y:S01]  /*1330*/  UMOV UR6, URZ ;  /* 0x0000003f00067c82 */ /* 0x000fe20008000000 */
[----:B------:R-:W-:Y:S01]  /*1340*/  STL [R1+0x448], RZ ;  /* 0x000448ff01007387 */ /* 0x000fe20000100800 */
[----:B------:R-:W-:Y:S01]  /*1350*/  UMOV UR7, URZ ;  /* 0x0000003f00077c82 */ /* 0x000fe20008000000 */
[----:B------:R-:W-:Y:S01]  /*1360*/  UMOV UR8, URZ ;  /* 0x0000003f00087c82 */ /* 0x000fe20008000000 */
[----:B------:R-:W-:Y:S01]  /*1370*/  UMOV UR23, UR5 ;  /* 0x0000000500177c82 */ /* 0x000fe20008000000 */
[----:B------:R-:W-:Y:S01]  /*1380*/  STL [R1+0x444], RZ ;  /* 0x000444ff01007387 */ /* 0x000fe20000100800 */
[----:B-1----:R-:W1:Y:S01]  /*1390*/  LDC R2, c[0x0][0x28c] ;  /* 0x0000a300ff027b82 */ /* 0x002e620000000800 */
[----:B------:R-:W-:Y:S01]  /*13a0*/  UMOV UR24, UR4 ;  /* 0x0000000400187c82 */ /* 0x000fe20008000000 */
[----:B------:R-:W-:Y:S01]  /*13b0*/  CS2R R236, SRZ ;  /* 0x0000000000ec7805 */ /* 0x000fe2000001ff00 */
[----:B------:R-:W-:Y:S01]  /*13c0*/  STL [R1+0x440], RZ ;  /* 0x000440ff01007387 */ /* 0x000fe20000100800 */
[----:B------:R-:W-:-:S02]  /*13d0*/  CS2R R234, SRZ ;  /* 0x0000000000ea7805 */ /* 0x000fc4000001ff00 */
[----:B------:R-:W-:Y:S02]  /*13e0*/  CS2R R232, SRZ ;  /* 0x0000000000e87805 */ /* 0x000fe4000001ff00 */
[----:B------:R-:W-:Y:S01]  /*13f0*/  CS2R R230, SRZ ;  /* 0x0000000000e67805 */ /* 0x000fe2000001ff00 */
[----:B------:R-:W-:Y:S01]  /*1400*/  STL [R1+0x43c], RZ ;  /* 0x00043cff01007387 */ /* 0x000fe20000100800 */
[----:B------:R-:W-:Y:S02]  /*1410*/  CS2R R228, SRZ ;  /* 0x0000000000e47805 */ /* 0x000fe4000001ff00 */
[----:B------:R-:W-:Y:S02]  /*1420*/  CS2R R226, SRZ ;  /* 0x0000000000e27805 */ /* 0x000fe4000001ff00 */
        /* <DEDUP_REMOVED lines=14> */
[----:B-1----:R-:W-:Y:S02]  /*1510*/  ISETP.GE.AND P0, PT, R2, 0x1, PT ;  /* 0x000000010200780c */ /* 0x002fe40003f06270 */
        /* <DEDUP_REMOVED lines=41> */
[----:B0-----:R-:W-:Y:S01]  /*17b0*/  CS2R R14, SRZ ;  /* 0x00000000000e7805 */ /* 0x001fe2000001ff00 */
        /* <DEDUP_REMOVED lines=93> */
[----:B------:R-:W-:-:S03]  /*1d90*/  CS2R R150, SRZ ;  /* 0x0000000000967805 */ /* 0x000fc6000001ff00 */
[----:B------:R-:W-:Y:S04]  /*1da0*/  STL [R1+0x3a0], RZ ;  /* 0x0003a0ff01007387 */ /* 0x000fe80000100800 */
        /* <DEDUP_REMOVED lines=104> */
[----:B------:R-:W-:Y:S04]  /*2430*/  STL [R1], RZ ;  /* 0x000000ff01007387 */ /* 0x000fe80000100800 */
        /* <DEDUP_REMOVED lines=39> */
[----:B------:R-:W-:Y:S01]  /*26b0*/  STL [R1+0xa0], RZ ;  /* 0x0000a0ff01007387 */ /* 0x000fe20000100800 */
[----:B------:R-:W0:Y:S03]  /*26c0*/  S2R R0, SR_TID.X ;  /* 0x0000000000007919 */ /* 0x000e260000002100 */
        /* <DEDUP_REMOVED lines=8> */
[----:B0-----:R-:W-:-:S03]  /*2750*/  LOP3.LUT R0, R0, 0x80, RZ, 0xc0, !PT ;  /* 0x0000008000007812 */ /* 0x001fc600078ec0ff */
[----:B------:R-:W-:Y:S01]  /*2760*/  STL [R1+0xc4], RZ ;  /* 0x0000c4ff01007387 */ /* 0x000fe20000100800 */
[----:B------:R-:W-:-:S03]  /*2770*/  SHF.R.U32.HI R0, RZ, 0x7, R0 ;  /* 0x00000007ff007819 */ /* 0x000fc60000011600 */
        /* <DEDUP_REMOVED lines=33> */
[----:B------:R-:W0:Y:S04]  /*2990*/  SHFL.IDX PT, R0, R0, RZ, 0x1f ;  /* 0x00001fff00007589 */ /* 0x000e2800000e0000 */
[----:B------:R1:W-:Y:S04]  /*29a0*/  STL [R1+0x14c], RZ ;  /* 0x00014cff01007387 */ /* 0x0003e80000100800 */
[----:B------:R1:W-:Y:S04]  /*29b0*/  STL [R1+0x150], RZ ;  /* 0x000150ff01007387 */ /* 0x0003e80000100800 */
[----:B------:R1:W-:Y:S04]  /*29c0*/  STL [R1+0x154], RZ ;  /* 0x000154ff01007387 */ /* 0x0003e80000100800 */
[----:B------:R1:W-:Y:S04]  /*29d0*/  STL [R1+0x158], RZ ;  /* 0x000158ff01007387 */ /* 0x0003e80000100800 */
[----:B------:R1:W-:Y:S04]  /*29e0*/  STL [R1+0x15c], RZ ;  /* 0x00015cff01007387 */ /* 0x0003e80000100800 */
[----:B------:R1:W-:Y:S01]  /*29f0*/  STL [R1+0x160], RZ ;  /* 0x000160ff01007387 */ /* 0x0003e20000100800 */
[----:B0-----:R-:W-:-:S03]  /*2a00*/  R2UR UR11, R0 ;  /* 0x00000000000b72ca */ /* 0x001fc600000e0000 */
[----:B------:R1:W-:Y:S04]  /*2a10*/  STL [R1+0x164], RZ ;  /* 0x000164ff01007387 */ /* 0x0003e80000100800 */
[----:B------:R1:W-:Y:S04]  /*2a20*/  STL [R1+0x168], RZ ;  /* 0x000168ff01007387 */ /* 0x0003e80000100800 */
[----:B------:R1:W-:Y:S02]  /*2a30*/  STL [R1+0x16c], RZ ;  /* 0x00016cff01007387 */ /* 0x0003e40000100800 */
[----:B------:R-:W-:-:S02]  /*2a40*/  ULEA.HI UR12, UR11, UR11, URZ, 0x1 ;  /* 0x0000000b0b0c7291 */ /* 0x000fc4000f8f083f */
[----:B------:R1:W-:Y:S02]  /*2a50*/  STL [R1+0x170], RZ ;  /* 0x000170ff01007387 */ /* 0x0003e40000100800 */
[----:B------:R-:W-:Y:S02]  /*2a60*/  ULOP3.LUT UR16, UR12, 0x7fffe, URZ, 0xc0, !UPT ;  /* 0x0007fffe0c107892 */ /* 0x000fe4000f8ec03f */
[----:B------:R1:W-:Y:S01]  /*2a70*/  STL [R1+0x174], RZ ;  /* 0x000174ff01007387 */ /* 0x0003e20000100800 */
[----:B--2---:R-:W-:Y:S02]  /*2a80*/  ULEA UR12, UR18, UR17, 0x18 ;  /* 0x00000011120c7291 */ /* 0x004fe4000f8ec03f */
[----:B------:R-:W-:Y:S01]  /*2a90*/  UIADD3 UR16, UR11, -UR16, URZ ;  /* 0x800000100b107290 */ /* 0x000fe2000fffe03f */
[----:B------:R1:W-:Y:S03]  /*2aa0*/  STL [R1+0x178], RZ ;  /* 0x000178ff01007387 */ /* 0x0003e60000100800 */
[----:B------:R-:W-:Y:S01]  /*2ab0*/  ULEA UR16, UR16, UR12, 0xd ;  /* 0x0000000c10107291 */ /* 0x000fe2000f8e683f */
[----:B------:R1:W-:Y:S03]  /*2ac0*/  STL [R1+0x17c], RZ ;  /* 0x00017cff01007387 */ /* 0x0003e60000100800 */
[----:B------:R-:W-:Y:S01]  /*2ad0*/  UIADD3 UR16, UR16, 0x100, URZ ;  /* 0x0000010010107890 */ /* 0x000fe2000fffe03f */
[----:B------:R1:W-:Y:S03]  /*2ae0*/  STL [R1+0x180], RZ ;  /* 0x000180ff01007387 */ /* 0x0003e60000100800 */
[----:B------:R-:W-:Y:S01]  /*2af0*/  USHF.R.U32.HI UR11, URZ, 0x4, UR16 ;  /* 0x000000043f0b7899 */ /* 0x000fe20008011610 */
[----:B------:R1:W-:Y:S03]  /*2b00*/  STL [R1+0x184], RZ ;  /* 0x000184ff01007387 */ /* 0x0003e60000100800 */
[----:B------:R-:W-:Y:S01]  /*2b10*/  ULOP3.LUT UR11, UR11, 0x3fff, URZ, 0xc0, !UPT ;  /* 0x00003fff0b0b7892 */ /* 0x000fe2000f8ec03f */
[----:B------:R1:W-:Y:S04]  /*2b20*/  STL [R1+0x188], RZ ;  /* 0x000188ff01007387 */ /* 0x0003e80000100800 */
        /* <DEDUP_REMOVED lines=28> */
[----:B------:R1:W-:Y:S01]  /*2cf0*/  STL [R1+0x1fc], RZ ;  /* 0x0001fcff01007387 */ /* 0x0003e20000100800 */
[----:B------:R-:W-:Y:S05]  /*2d00*/  @!P0 BRA `(.L_x_17) ;  /* 0x0000006000a88947 */ /* 0x000fea0003800000 */
[----:B------:R-:W-:-:S06]  /*2d10*/  UISETP.NE.AND UP0, UPT, UR22, 0x3, UPT ;  /* 0x000000031600788c */ /* 0x000fcc000bf05270 */
[----:B------:R-:W-:-:S13]  /*2d20*/  PLOP3.LUT P1, PT, PT, PT, UP0, 0x80, 0x0 ;  /* 0x000000000000781c */ /* 0x000fda0003f2f008 */
[----:B------:R-:W-:Y:S05]  /*2d30*/  @!P1 BRA `(.L_x_18) ;  /* 0x0000000000049947 */ /* 0x000fea0003800000 */
[----:B------:R-:W-:Y:S01]  /*2d40*/  BPT.TRAP 0x1 ;  /* 0x000000040000795c */ /* 0x000fe20000300000 */
.L_x_18:
[----:B------:R-:W-:Y:S01]  /*2d50*/  ULEA UR6, UR5, UR12, 0x3 ;  /* 0x0000000c05067291 */ /* 0x000fe2000f8e183f */
[----:B------:R-:W-:-:S05]  /*2d60*/  IMAD.U32 R0, RZ, RZ, UR4 ;  /* 0x00000004ff007e24 */ /* 0x000fca000f8e00ff */
[----:B------:R-:W-:-:S04]  /*2d70*/  SHF.L.U32 R0, R0, 0x1f, RZ ;  /* 0x0000001f00007819 */ /* 0x000fc800000006ff */
[----:B------:R0:W2:Y:S01]  /*2d80*/  SYNCS.PHASECHK.TRANS64.TRYWAIT P0, [UR6], R0 ;  /* 0x00000000ff0075a7 */ /* 0x0000a20008000146 */
[----:B------:R-:W-:Y:S05]  /*2d90*/  @!P1 BRA `(.L_x_19) ;  /* 0x0000000000049947 */ /* 0x000fea0003800000 */
[----:B------:R-:W-:Y:S01]  /*2da0*/  BPT.TRAP 0x1 ;  /* 0x000000040000795c */ /* 0x000fe20000300000 */
.L_x_19:
[----:B--2---:R-:W-:Y:S05]  /*2db0*/  @P0 BRA `(.L_x_20) ;  /* 0x0000000000080947 */ /* 0x004fea0003800000 */
[----:B------:R-:W2:Y:S02]  /*2dc0*/  SYNCS.PHASECHK.TRANS64.TRYWAIT P0, [UR6], R0 ;  /* 0x00000000ff0075a7 */ /* 0x000ea40008000146 */
[----:B--2---:R-:W-:Y:S05]  /*2dd0*/  @!P0 BRA `(.L_x_21) ;  /* 0x0000026c00b88947 */ /* 0x004fea0003800000 */
.L_x_20:
[----:B------:R-:W-:Y:S01]  /*2de0*/  UIADD3 UR6, UR12, 0x18100, URZ ;  /* 0x000181000c067890 */ /* 0x000fe2000fffe03f */
[----:B------:R-:W-:Y:S01]  /*2df0*/  WARPGROUP.ARRIVE ;  /* 0x00000000000079c5 */ /* 0x000fe20000000000 */
[----:B------:R-:W-:Y:S02]  /*2e00*/  ULOP3.LUT UR7, UR11, 0x10000, URZ, 0xfc, !UPT ;  /* 0x000100000b077892 */ /* 0x000fe4000f8efc3f */
[----:B------:R-:W-:Y:S02]  /*2e10*/  USHF.R.U32.HI UR6, URZ, 0x4, UR6 ;  /* 0x000000043f067899 */ /* 0x000fe40008011606 */
[----:B------:R-:W-:Y:S02]  /*2e20*/  ULEA UR7, UR5, UR7, 0xb ;  /* 0x0000000705077291 */ /* 0x000fe4000f8e583f */
[----:B------:R-:W-:Y:S01]  /*2e30*/  ULOP3.LUT UR6, UR6, 0x3fff, URZ, 0xc0, !UPT ;  /* 0x00003fff06067892 */ /* 0x000fe2000f8ec03f */
[----:B------:R-:W-:Y:S01]  /*2e40*/  UMOV UR17, 0x40000040 ;  /* 0x4000004000117882 */ /* 0x000fe20000000000 */
[----:B------:R-:W-:-:S02]  /*2e50*/  UMOV UR19, 0x40000040 ;  /* 0x4000004000137882 */ /* 0x000fc40000000000 */
[----:B------:R-:W-:Y:S01]  /*2e60*/  ULOP3.LUT UR6, UR6, 0x10000, URZ, 0xfc, !UPT ;  /* 0x0001000006067892 */ /* 0x000fe2000f8efc3f */
[----:B------:R-:W-:-:S03]  /*2e70*/  UMOV UR16, UR7 ;  /* 0x0000000700107c82 */ /* 0x000fc60008000000 */
[----:B------:R-:W-:-:S07]  /*2e80*/  ULEA UR8, UR5, UR6, 0xb ;  /* 0x0000000605087291 */ /* 0x000fce000f8e583f */
[----:B------:R-:W-:Y:S02]  /*2e90*/  UMOV UR18, UR8 ;  /* 0x0000000800127c82 */ /* 0x000fe40008000000 */
[----:B------:R-:W-:Y:S01]  /*2ea0*/  QGMMA.64x256x32.F32.E5M2.E5M2 R24, gdesc[UR16], RZ, !UPT, gsb0 ;  /* 0x03e00000101879f3 */ /* 0x000fe2000c0038ff */
[----:B------:R-:W-:Y:S01]  /*2eb0*/  UIADD3 UR16, UR7, 0x400, URZ ;  /* 0x0000040007107890 */ /* 0x000fe2000fffe03f */
[----:B------:R-:W-:Y:S01]  /*2ec0*/  UMOV UR17, 0x40000040 ;  /* 0x4000004000117882 */ /* 0x000fe20000000000 */
[----:B------:R-:W-:Y:S02]  /*2ed0*/  WARPGROUP.DEPBAR.LE gsb0, 0x0 ;  /* 0x00008000000079c5 */ /* 0x000fe40000010000 */
[----:B------:R-:W-:Y:S04]  /*2ee0*/  STL.64 [R1], R24 ;  /* 0x0000001801007387 */ /* 0x000fe80000100a00 */
[----:B------:R-:W-:Y:S04]  /*2ef0*/  STL.64 [R1+0x8], R26 ;  /* 0x0000081a01007387 */ /* 0x000fe80000100a00 */
        /* <DEDUP_REMOVED lines=61> */
[----:B------:R3:W-:Y:S02]  /*32d0*/  STL.64 [R1+0x1f8], R150 ;  /* 0x0001f89601007387 */ /* 0x0007e40000100a00 */
[----:B---3--:R-:W-:-:S06]  /*32e0*/  WARPGROUP.ARRIVE ;  /* 0x00000000000079c5 */ /* 0x008fcc0000000000 */
[----:B------:R-:W-:Y:S03]  /*32f0*/  QGMMA.64x256x32.F32.E5M2.E5M2 R24, gdesc[UR16], RZ, !UPT, gsb0 ;  /* 0x03e00000101879f3 */ /* 0x000fe6000c0038ff */
[----:B------:R-:W-:Y:S02]  /*3300*/  WARPGROUP.DEPBAR.LE gsb0, 0x0 ;  /* 0x00008000000079c5 */ /* 0x000fe40000010000 */
        /* <DEDUP_REMOVED lines=63> */
[----:B------:R3:W-:Y:S04]  /*3700*/  STL.64 [R1+0x5d0], R24 ;  /* 0x0005d01801007387 */ /* 0x0007e80000100a00 */
[----:B---3--:R-:W3:Y:S04]  /*3710*/  LDL.LU.64 R24, [R1] ;  /* 0x0000000001187983 */ /* 0x008ee80000300a00 */
[----:B------:R-:W3:Y:S04]  /*3720*/  LDL.LU.64 R26, [R1+0x8] ;  /* 0x00000800011a7983 */ /* 0x000ee80000300a00 */
        /* <DEDUP_REMOVED lines=61> */
[----:B------:R-:W3:Y:S01]  /*3b00*/  LDL.LU.64 R150, [R1+0x1f8] ;  /* 0x0001f80001967983 */ /* 0x000ee20000300a00 */
[----:B------:R-:W-:-:S02]  /*3b10*/  UIADD3 UR16, UR7, 0x2, URZ ;  /* 0x0000000207107890 */ /* 0x000fc4000fffe03f */
[----:B------:R-:W-:Y:S01]  /*3b20*/  UIADD3 UR18, UR8, 0x2, URZ ;  /* 0x0000000208127890 */ /* 0x000fe2000fffe03f */
[----:B------:R-:W-:Y:S01]  /*3b30*/  UMOV UR17, 0x40000040 ;  /* 0x4000004000117882 */ /* 0x000fe20000000000 */
[----:B------:R-:W-:Y:S01]  /*3b40*/  UMOV UR19, 0x40000040 ;  /* 0x4000004000137882 */ /* 0x000fe20000000000 */
[----:B---3--:R-:W-:-:S06]  /*3b50*/  WARPGROUP.ARRIVE ;  /* 0x00000000000079c5 */ /* 0x008fcc0000000000 */
[----:B------:R-:W-:Y:S03]  /*3b60*/  QGMMA.64x256x32.F32.E5M2.E5M2 R24, gdesc[UR16], R24, gsb0 ;  /* 0x03e00000101879f3 */ /* 0x000fe60008003818 */
[----:B------:R-:W-:Y:S02]  /*3b70*/  WARPGROUP.DEPBAR.LE gsb0, 0x0 ;  /* 0x00008000000079c5 */ /* 0x000fe40000010000 */
[----:B------:R-:W-:Y:S01]  /*3b80*/  STL.64 [R1], R24 ;  /* 0x0000001801007387 */ /* 0x000fe20000100a00 */
[----:B------:R-:W-:Y:S02]  /*3b90*/  IMAD.MOV.U32 R2, RZ, RZ, R150 ;  /* 0x000000ffff027224 */ /* 0x000fe400078e0096 */
[----:B0-2---:R-:W-:Y:S01]  /*3ba0*/  IMAD.MOV.U32 R0, RZ, RZ, R151 ;  /* 0x000000ffff007224 */ /* 0x005fe200078e0097 */
[----:B------:R-:W-:Y:S01]  /*3bb0*/  STL.64 [R1+0x8], R26 ;  /* 0x0000081a01007387 */ /* 0x000fe20000100a00 */
[----:B------:R-:W-:-:S02]  /*3bc0*/  IMAD.MOV.U32 R4, RZ, RZ, R148 ;  /* 0x000000ffff047224 */ /* 0x000fc400078e0094 */
[----:B------:R-:W-:Y:S01]  /*3bd0*/  IMAD.MOV.U32 R3, RZ, RZ, R149 ;  /* 0x000000ffff037224 */ /* 0x000fe200078e0095 */
[----:B------:R-:W-:Y:S01]  /*3be0*/  STL.64 [R1+0x10], R28 ;  /* 0x0000101c01007387 */ /* 0x000fe20000100a00 */
[----:B------:R-:W-:Y:S02]  /*3bf0*/  IMAD.MOV.U32 R6, RZ, RZ, R146 ;  /* 0x000000ffff067224 */ /* 0x000fe400078e0092 */
[----:B------:R-:W-:Y:S01]  /*3c00*/  IMAD.MOV.U32 R5, RZ, RZ, R147 ;  /* 0x000000ffff057224 */ /* 0x000fe200078e0093 */
[----:B------:R-:W-:Y:S01]  /*3c10*/  STL.64 [R1+0x18], R30 ;  /* 0x0000181e01007387 */ /* 0x000fe20000100a00 */
[----:B------:R-:W-:Y:S02]  /*3c20*/  IMAD.MOV.U32 R8, RZ, RZ, R144 ;  /* 0x000000ffff087224 */ /* 0x000fe400078e0090 */
[----:B------:R-:W-:Y:S01]  /*3c30*/  IMAD.MOV.U32 R7, RZ, RZ, R145 ;  /* 0x000000ffff077224 */ /* 0x000fe200078e0091 */
        /* <DEDUP_REMOVED lines=18> */
[----:B------:R0:W-:Y:S01]  /*3d60*/  STL [R1+0x50], R44 ;  /* 0x0000502c01007387 */ /* 0x0001e20000100800 */
[----:B------:R-:W-:-:S02]  /*3d70*/  IMAD.MOV.U32 R22, RZ, RZ, R130 ;  /* 0x000000ffff167224 */ /* 0x000fc400078e0082 */
[----:B------:R-:W-:Y:S01]  /*3d80*/  IMAD.MOV.U32 R21, RZ, RZ, R131 ;  /* 0x000000ffff157224 */ /* 0x000fe200078e0083 */
[----:B------:R-:W2:Y:S01]  /*3d90*/  LDL.LU.64 R150, [R1+0x7c8] ;  /* 0x0007c80001967983 */ /* 0x000ea20000300a00 */
[----:B------:R-:W-:Y:S02]  /*3da0*/  IMAD.MOV.U32 R212, RZ, RZ, R128 ;  /* 0x000000ffffd47224 */ /* 0x000fe400078e0080 */
[----:B------:R-:W-:Y:S01]  /*3db0*/  IMAD.MOV.U32 R23, RZ, RZ, R129 ;  /* 0x000000ffff177224 */ /* 0x000fe200078e0081 */
[----:B------:R-:W2:Y:S01]  /*3dc0*/  LDL.LU.64 R148, [R1+0x7c0] ;  /* 0x0007c00001947983 */ /* 0x000ea20000300a00 */
[----:B------:R-:W-:Y:S02]  /*3dd0*/  IMAD.MOV.U32 R210, RZ, RZ, R126 ;  /* 0x000000ffffd27224 */ /* 0x000fe400078e007e */
[----:B------:R-:W-:Y:S01]  /*3de0*/  IMAD.MOV.U32 R211, RZ, RZ, R127 ;  /* 0x000000ffffd37224 */ /* 0x000fe200078e007f */
[----:B------:R-:W2:Y:S01]  /*3df0*/  LDL.LU.64 R146, [R1+0x7b8] ;  /* 0x0007b80001927983 */ /* 0x000ea20000300a00 */
        /* <DEDUP_REMOVED lines=120> */
[----:B------:R-:W-:-:S03]  /*4580*/  IMAD.MOV.U32 R235, RZ, RZ, R45 ;  /* 0x000000ffffeb7224 */ /* 0x000fc600078e002d */
[----:B------:R-:W2:Y:S04]  /*4590*/  LDL.LU.64 R64, [R1+0x670] ;  /* 0x0006700001407983 */ /* 0x000ea80000300a00 */
        /* <DEDUP_REMOVED lines=9> */
[----:B0-----:R-:W2:Y:S04]  /*4630*/  LDL.LU.64 R44, [R1+0x620] ;  /* 0x00062000012c7983 */ /* 0x001ea80000300a00 */
        /* <DEDUP_REMOVED lines=9> */
[----:B------:R-:W2:Y:S01]  /*46d0*/  LDL.LU.64 R24, [R1+0x5d0] ;  /* 0x0005d00001187983 */ /* 0x000ea20000300a00 */
[----:B------:R-:W-:Y:S01]  /*46e0*/  UIADD3 UR16, UR7, 0x402, URZ ;  /* 0x0000040207107890 */ /* 0x000fe2000fffe03f */
[----:B------:R-:W-:Y:S01]  /*46f0*/  UMOV UR17, 0x40000040 ;  /* 0x4000004000117882 */ /* 0x000fe20000000000 */
[----:B--2---:R-:W-:-:S07]  /*4700*/  WARPGROUP.ARRIVE ;  /* 0x00000000000079c5 */ /* 0x004fce0000000000 */
[----:B------:R-:W-:Y:S03]  /*4710*/  QGMMA.64x256x32.F32.E5M2.E5M2 R24, gdesc[UR16], R24, gsb0 ;  /* 0x03e00000101879f3 */ /* 0x000fe60008003818 */
        /* <DEDUP_REMOVED lines=23> */
[----:B0-----:R-:W2:Y:S04]  /*4890*/  LDL.LU R108, [R1] ;  /* 0x00000000016c7983 */ /* 0x001ea80000300800 */
[----:B------:R-:W2:Y:S04]  /*48a0*/  LDL.LU R109, [R1+0x4] ;  /* 0x00000400016d7983 */ /* 0x000ea80000300800 */
        /* <DEDUP_REMOVED lines=18> */
[----:B------:R-:W2:Y:S01]  /*49d0*/  LDL.LU R128, [R1+0x50] ;  /* 0x0000500001807983 */ /* 0x000ea20000300800 */
[----:B------:R-:W-:-:S02]  /*49e0*/  IMAD.MOV.U32 R129, RZ, RZ, R235 ;  /* 0x000000ffff817224 */ /* 0x000fc400078e00eb */
[----:B------:R-:W-:Y:S02]  /*49f0*/  IMAD.MOV.U32 R130, RZ, RZ, R234 ;  /* 0x000000ffff827224 */ /* 0x000fe400078e00ea */
[----:B------:R-:W-:Y:S02]  /*4a00*/  IMAD.MOV.U32 R131, RZ, RZ, R233 ;  /* 0x000000ffff837224 */ /* 0x000fe400078e00e9 */
[----:B------:R-:W-:Y:S02]  /*4a10*/  IMAD.MOV.U32 R132, RZ, RZ, R232 ;  /* 0x000000ffff847224 */ /* 0x000fe400078e00e8 */
[----:B------:R-:W-:Y:S02]  /*4a20*/  IMAD.MOV.U32 R133, RZ, RZ, R231 ;  /* 0x000000ffff857224 */ /* 0x000fe400078e00e7 */
[----:B------:R-:W-:Y:S02]  /*4a30*/  IMAD.MOV.U32 R134, RZ, RZ, R230 ;  /* 0x000000ffff867224 */ /* 0x000fe400078e00e6 */
        /* <DEDUP_REMOVED lines=39> */
[----:B------:R-:W-:Y:S01]  /*4cb0*/  IMAD.MOV.U32 R235, RZ, RZ, R0 ;  /* 0x000000ffffeb7224 */ /* 0x000fe200078e0000 */
[----:B------:R-:W-:Y:S02]  /*4cc0*/  UIADD3 UR16, UR7, 0x4, URZ ;  /* 0x0000000407107890 */ /* 0x000fe4000fffe03f */
[----:B------:R-:W-:Y:S01]  /*4cd0*/  UIADD3 UR18, UR8, 0x4, URZ ;  /* 0x0000000408127890 */ /* 0x000fe2000fffe03f */
[----:B------:R-:W-:Y:S01]  /*4ce0*/  UMOV UR17, 0x40000040 ;  /* 0x4000004000117882 */ /* 0x000fe20000000000 */
[----:B------:R-:W-:Y:S01]  /*4cf0*/  UMOV UR19, 0x40000040 ;  /* 0x4000004000137882 */ /* 0x000fe20000000000 */
[----:B--2---:R-:W-:-:S06]  /*4d00*/  WARPGROUP.ARRIVE ;  /* 0x00000000000079c5 */ /* 0x004fcc0000000000 */
[----:B------:R-:W-:Y:S03]  /*4d10*/  QGMMA.64x256x32.F32.E5M2.E5M2 R108, gdesc[UR16], R108, gsb0 ;  /* 0x03e00000106c79f3 */ /* 0x000fe6000800386c */
        /* <DEDUP_REMOVED lines=183> */
[----:B0-----:R-:W2:Y:S04]  /*5890*/  LDL.LU.64 R108, [R1] ;  /* 0x00000000016c7983 */ /* 0x001ea80000300a00 */
        /* <DEDUP_REMOVED lines=63> */
[----:B------:R-:W-:-:S02]  /*5c90*/  UIADD3 UR16, UR7, 0x6, URZ ;  /* 0x0000000607107890 */ /* 0x000fc4000fffe03f */
[----:B------:R-:W-:Y:S01]  /*5ca0*/  UIADD3 UR18, UR8, 0x6, URZ ;  /* 0x0000000608127890 */ /* 0x000fe2000fffe03f */
[----:B------:R-:W-:Y:S01]  /*5cb0*/  UMOV UR17, 0x40000040 ;  /* 0x4000004000117882 */ /* 0x000fe20000000000 */
[----:B------:R-:W-:Y:S01]  /*5cc0*/  UMOV UR19, 0x40000040 ;  /* 0x4000004000137882 */ /* 0x000fe20000000000 */
        /* <DEDUP_REMOVED lines=93> */
[----:B0-----:R-:W3:Y:S04]  /*62a0*/  LDL.LU.64 R150, [R1+0x518] ;  /* 0x0005180001967983 */ /* 0x001ee80000300a00 */
        /* <DEDUP_REMOVED lines=21> */
[----:B------:R-:W-:Y:S01]  /*6400*/  UIADD3 UR16, UR7, 0x406, URZ ;  /* 0x0000040607107890 */ /* 0x000fe2000fffe03f */
[----:B------:R-:W-:-:S02]  /*6410*/  UMOV UR17, 0x40000040 ;  /* 0x4000004000117882 */ /* 0x000fc40000000000 */
[----:B------:R0:W-:Y:S01]  /*6420*/  STL [R1+0x2d0], RZ ;  /* 0x0002d0ff01007387 */ /* 0x0001e20000100800 */
[----:B------:R-:W-:-:S03]  /*6430*/  ULDC UR7, c[0x0][0x50c] ;  /* 0x0001430000077ab9 */ /* 0x000fc60000000800 */
        /* <DEDUP_REMOVED lines=37> */
[----:B---3--:R-:W-:-:S06]  /*6690*/  WARPGROUP.ARRIVE ;  /* 0x00000000000079c5 */ /* 0x008fcc0000000000 */
[----:B------:R-:W-:Y:S01]  /*66a0*/  QGMMA.64x256x32.F32.E5M2.E5M2 R24, gdesc[UR16], R24, gsb0 ;  /* 0x03e00000101879f3 */ /* 0x000fe20008003818 */
[----:B------:R0:W-:Y:S04]  /*66b0*/  STL [R1+0x238], RZ ;  /* 0x000238ff01007387 */ /* 0x0001e80000100800 */
[----:B------:R0:W-:Y:S04]  /*66c0*/  STL [R1+0x234], RZ ;  /* 0x000234ff01007387 */ /* 0x0001e80000100800 */
[----:B------:R0:W-:Y:S04]  /*66d0*/  STL [R1+0x230], RZ ;  /* 0x000230ff01007387 */ /* 0x0001e80000100800 */
[----:B------:R0:W-:Y:S04]  /*66e0*/  STL [R1+0x22c], RZ ;  /* 0x00022cff01007387 */ /* 0x0001e80000100800 */
[----:B------:R0:W-:Y:S04]  /*66f0*/  STL [R1+0x228], RZ ;  /* 0x000228ff01007387 */ /* 0x0001e80000100800 */
[----:B------:R0:W-:Y:S01]  /*6700*/  STL [R1+0x224], RZ ;  /* 0x000224ff01007387 */ /* 0x0001e20000100800 */
[----:B------:R-:W-:-:S03]  /*6710*/  UISETP.NE.AND UP0, UPT, UR7, 0x4, UPT ;  /* 0x000000040700788c */ /* 0x000fc6000bf05270 */
[----:B------:R0:W-:Y:S04]  /*6720*/  STL [R1+0x220], RZ ;  /* 0x000220ff01007387 */ /* 0x0001e80000100800 */
[----:B------:R0:W-:Y:S04]  /*6730*/  STL [R1+0x21c], RZ ;  /* 0x00021cff01007387 */ /* 0x0001e80000100800 */
[----:B------:R0:W-:Y:S04]  /*6740*/  STL [R1+0x218], RZ ;  /* 0x000218ff01007387 */ /* 0x0001e80000100800 */
[----:B------:R0:W-:Y:S01]  /*6750*/  STL [R1+0x214], RZ ;  /* 0x000214ff01007387 */ /* 0x0001e20000100800 */
[----:B------:R-:W-:-:S03]  /*6760*/  USEL UR7, URZ, 0x1, UP0 ;  /* 0x000000013f077887 */ /* 0x000fc60008000000 */
[----:B------:R0:W-:Y:S04]  /*6770*/  STL [R1+0x210], RZ ;  /* 0x000210ff01007387 */ /* 0x0001e80000100800 */
[----:B------:R0:W-:Y:S04]  /*6780*/  STL [R1+0x20c], RZ ;  /* 0x00020cff01007387 */ /* 0x0001e80000100800 */
[----:B------:R0:W-:Y:S04]  /*6790*/  STL [R1+0x208], RZ ;  /* 0x000208ff01007387 */ /* 0x0001e80000100800 */
[----:B------:R0:W-:Y:S04]  /*67a0*/  STL [R1+0x204], RZ ;  /* 0x000204ff01007387 */ /* 0x0001e80000100800 */
[----:B------:R0:W-:Y:S01]  /*67b0*/  STL [R1+0x200], RZ ;  /* 0x000200ff01007387 */ /* 0x0001e20000100800 */
[----:B------:R-:W-:Y:S01]  /*67c0*/  ISETP.NE.AND P0, PT, RZ, UR7, PT ;  /* 0x00000007ff007c0c */ /* 0x000fe2000bf05270 */
[----:B------:R-:W-:Y:S01]  /*67d0*/  UMOV UR6, 0x4 ;  /* 0x0000000400067882 */ /* 0x000fe20000000000 */
[----:B------:R-:W-:Y:S01]  /*67e0*/  IMAD.MOV.U32 R0, RZ, RZ, R235 ;  /* 0x000000ffff007224 */ /* 0x000fe200078e00eb */
[----:B------:R-:W-:-:S02]  /*67f0*/  CS2R R236, SRZ ;  /* 0x0000000000ec7805 */ /* 0x000fc4000001ff00 */
[----:B--2---:R-:W-:Y:S02]  /*6800*/  CS2R R234, SRZ ;  /* 0x0000000000ea7805 */ /* 0x004fe4000001ff00 */
[----:B------:R-:W-:Y:S02]  /*6810*/  CS2R R232, SRZ ;  /* 0x0000000000e87805 */ /* 0x000fe4000001ff00 */
[----:B------:R-:W-:Y:S02]  /*6820*/  CS2R R230, SRZ ;  /* 0x0000000000e67805 */ /* 0x000fe4000001ff00 */
[----:B------:R-:W-:Y:S02]  /*6830*/  CS2R R228, SRZ ;  /* 0x0000000000e47805 */ /* 0x000fe4000001ff00 */
[----:B------:R-:W-:Y:S02]  /*6840*/  CS2R R226, SRZ ;  /* 0x0000000000e27805 */ /* 0x000fe4000001ff00 */
[----:B------:R-:W-:-:S02]  /*6850*/  CS2R R224, SRZ ;  /* 0x0000000000e07805 */ /* 0x000fc4000001ff00 */
[----:B------:R-:W-:Y:S02]  /*6860*/  CS2R R222, SRZ ;  /* 0x0000000000de7805 */ /* 0x000fe4000001ff00 */
        /* <DEDUP_REMOVED lines=45> */
[----:B------:R-:W-:Y:S01]  /*6b40*/  CS2R R2, SRZ ;  /* 0x0000000000027805 */ /* 0x000fe2000001ff00 */
[----:B------:R-:W-:Y:S02]  /*6b50*/  WARPGROUP.DEPBAR.LE gsb0, 0x0 ;  /* 0x00008000000079c5 */ /* 0x000fe40000010000 */
[----:B0-----:R-:W-:Y:S05]  /*6b60*/  @!P0 BRA `(.L_x_22) ;  /* 0x0000002000f88947 */ /* 0x001fea0003800000 */
[----:B------:R-:W2:Y:S04]  /*6b70*/  LDL R2, [R1] ;  /* 0x0000000001027983 */ /* 0x000ea80000100800 */
[----:B------:R-:W3:Y:S04]  /*6b80*/  LDL R3, [R1+0x4] ;  /* 0x0000040001037983 */ /* 0x000ee80000100800 */
[----:B------:R-:W4:Y:S04]  /*6b90*/  LDL R4, [R1+0x8] ;  /* 0x0000080001047983 */ /* 0x000f280000100800 */
[----:B------:R-:W5:Y:S04]  /*6ba0*/  LDL R5, [R1+0xc] ;  /* 0x00000c0001057983 */ /* 0x000f680000100800 */
        /* <DEDUP_REMOVED lines=102> */
[----:B------:R0:W-:Y:S04]  /*7210*/  STL [R1+0x4c0], R131 ;  /* 0x0004c08301007387 */ /* 0x0001e80000100800 */
[----:B0-----:R-:W5:Y:S04]  /*7220*/  LDL R131, [R1+0x1a8] ;  /* 0x0001a80001837983 */ /* 0x001f680000100800 */
        /* <DEDUP_REMOVED lines=39> */
[----:B0-----:R-:W5:Y:S01]  /*74a0*/  LDL R151, [R1+0x1f8] ;  /* 0x0001f80001977983 */ /* 0x001f620000100800 */
[----:B------:R-:W-:-:S01]  /*74b0*/  FADD R0, RZ, R0 ;  /* 0x00000000ff007221 */ /* 0x000fc20000000000 */
[----:B--2---:R-:W-:Y:S01]  /*74c0*/  FADD R2, RZ, R2 ;  /* 0x00000002ff027221 */ /* 0x004fe20000000000 */
[----:B---3--:R-:W-:-:S01]  /*74d0*/  FADD R3, RZ, R3 ;  /* 0x00000003ff037221 */ /* 0x008fc20000000000 */
[----:B----4-:R-:W-:Y:S01]  /*74e0*/  FADD R4, RZ, R4 ;  /* 0x00000004ff047221 */ /* 0x010fe20000000000 */
[----:B-----5:R-:W-:-:S01]  /*74f0*/  FADD R5, RZ, R5 ;  /* 0x00000005ff057221 */ /* 0x020fc20000000000 */
[----:B------:R-:W-:Y:S01]  /*7500*/  FADD R6, RZ, R6 ;  /* 0x00000006ff067221 */ /* 0x000fe20000000000 */
[----:B------:R-:W-:-:S01]  /*7510*/  FADD R7, RZ, R7 ;  /* 0x00000007ff077221 */ /* 0x000fc20000000000 */
        /* <DEDUP_REMOVED lines=14> */
[----:B------:R-:W2:Y:S01]  /*7600*/  LDL.LU R131, [R1+0x4c0] ;  /* 0x0004c00001837983 */ /* 0x000ea20000300800 */
        /* <DEDUP_REMOVED lines=13> */
[----:B------:R-:W3:Y:S01]  /*76e0*/  LDL.LU R132, [R1+0x4bc] ;  /* 0x0004bc0001847983 */ /* 0x000ee20000300800 */
        /* <DEDUP_REMOVED lines=16> */
[----:B------:R0:W-:Y:S01]  /*77f0*/  STL [R1+0x200], R133 ;  /* 0x0002008501007387 */ /* 0x0001e20000100800 */
        /* <DEDUP_REMOVED lines=9> */
[----:B0-----:R-:W4:Y:S01]  /*7890*/  LDL.LU R133, [R1+0x4b8] ;  /* 0x0004b80001857983 */ /* 0x001f220000300800 */
[----:B------:R-:W-:-:S01]  /*78a0*/  FADD R184, RZ, R184 ;  /* 0x000000b8ffb87221 */ /* 0x000fc20000000000 */
[----:B------:R-:W-:Y:S01]  /*78b0*/  FADD R185, RZ, R185 ;  /* 0x000000b9ffb97221 */ /* 0x000fe20000000000 */
[----:B------:R-:W-:-:S01]  /*78c0*/  FADD R186, RZ, R186 ;  /* 0x000000baffba7221 */ /* 0x000fc20000000000 */
        /* <DEDUP_REMOVED lines=10> */
[----:B0-----:R-:W5:Y:S01]  /*7970*/  LDL.LU R134, [R1+0x4b4] ;  /* 0x0004b40001867983 */ /* 0x001f620000300800 */
        /* <DEDUP_REMOVED lines=52> */
[----:B0-----:R-:W5:Y:S04]  /*7cc0*/  LDL.LU R138, [R1+0x4a4] ;  /* 0x0004a400018a7983 */ /* 0x001f680000300800 */
[----:B------:R0:W-:Y:S01]  /*7cd0*/  STL [R1+0x218], R139 ;  /* 0x0002188b01007387 */ /* 0x0001e20000100800 */
[----:B------:R-:W-:-:S03]  /*7ce0*/  FADD R140, RZ, R140 ;  /* 0x0000008cff8c7221 */ /* 0x000fc60000000000 */
        /* <DEDUP_REMOVED lines=34> */
[----:B------:R0:W-:Y:S04]  /*7f10*/  STL [R1+0x248], R151 ;  /* 0x0002489701007387 */ /* 0x0001e80000100800 */
[----:B0-----:R-:W5:Y:S04]  /*7f20*/  LDL.LU R151, [R1+0x470] ;  /* 0x0004700001977983 */ /* 0x001f680000300800 */
[----:B------:R0:W-:Y:S02]  /*7f30*/  STL [R1+0x24c], R0 ;  /* 0x00024c0001007387 */ /* 0x0001e40000100800 */
[----:B0-----:R-:W-:-:S05]  /*7f40*/  FADD R0, RZ, R24 ;  /* 0x00000018ff007221 */ /* 0x001fca0000000000 */
        /* <DEDUP_REMOVED lines=213> */
[----:B--2---:R-:W-:-:S05]  /*8ca0*/  FADD R0, RZ, R131 ;  /* 0x00000083ff007221 */ /* 0x004fca0000000000 */
[----:B------:R3:W-:Y:S02]  /*8cb0*/  STL [R1+0x3fc], R0 ;  /* 0x0003fc0001007387 */ /* 0x0007e40000100800 */
[----:B---3--:R-:W-:-:S05]  /*8cc0*/  FADD R0, RZ, R132 ;  /* 0x00000084ff007221 */ /* 0x008fca0000000000 */
[----:B------:R4:W-:Y:S02]  /*8cd0*/  STL [R1+0x400], R0 ;  /* 0x0004000001007387 */ /* 0x0009e40000100800 */
[----:B----4-:R-:W-:-:S05]  /*8ce0*/  FADD R0, RZ, R133 ;  /* 0x00000085ff007221 */ /* 0x010fca0000000000 */
[----:B------:R5:W-:Y:S02]  /*8cf0*/  STL [R1+0x404], R0 ;  /* 0x0004040001007387 */ /* 0x000be40000100800 */
[----:B-----5:R-:W-:-:S05]  /*8d00*/  FADD R0, RZ, R134 ;  /* 0x00000086ff007221 */ /* 0x020fca0000000000 */
        /* <DEDUP_REMOVED lines=34> */
[----:B------:R0:W-:Y:S01]  /*8f30*/  STL [R1+0x44c], R0 ;  /* 0x00044c0001007387 */ /* 0x0001e20000100800 */
[----:B------:R-:W-:-:S05]  /*8f40*/  UMOV UR6, URZ ;  /* 0x0000003f00067c82 */ /* 0x000fca0008000000 */
.L_x_22:
[----:B------:R-:W-:Y:S01]  /*8f50*/  UIADD3 UR23, UR5, 0x1, URZ ;  /* 0x0000000105177890 */ /* 0x000fe2000fffe03f */
[----:B------:R-:W-:-:S03]  /*8f60*/  UMOV UR8, 0x1 ;  /* 0x0000000100087882 */ /* 0x000fc60000000000 */
[----:B------:R-:W-:-:S04]  /*8f70*/  UISETP.NE.AND UP0, UPT, UR23, 0x3, UPT ;  /* 0x000000031700788c */ /* 0x000fc8000bf05270 */
[----:B------:R-:W-:Y:S02]  /*8f80*/  USEL UR24, URZ, 0x1, UP0 ;  /* 0x000000013f187887 */ /* 0x000fe40008000000 */
[----:B------:R-:W-:Y:S02]  /*8f90*/  USEL UR23, UR23, URZ, UP0 ;  /* 0x0000003f17177287 */ /* 0x000fe40008000000 */
[----:B------:R-:W-:-:S12]  /*8fa0*/  ULOP3.LUT UR24, UR4, UR24, URZ, 0x3c, !UPT ;  /* 0x0000001804187292 */ /* 0x000fd8000f8e3c3f */
.L_x_17:
[----:B------:R-:W-:-:S04]  /*8fb0*/  UISETP.LT.AND UP0, UPT, UR10, 0x1, UPT ;  /* 0x000000010a00788c */ /* 0x000fc8000bf01270 */
[----:B------:R-:W-:-:S04]  /*8fc0*/  USEL UR16, UR10, 0x1, UP0 ;  /* 0x000000010a107887 */ /* 0x000fc80008000000 */
[----:B------:R-:W-:-:S04]  /*8fd0*/  UIADD3 UR26, UR10, -UR16, URZ ;  /* 0x800000100a1a7290 */ /* 0x000fc8000fffe03f */
[----:B------:R-:W-:-:S06]  /*8fe0*/  UISETP.GE.AND UP0, UPT, UR26, 0x1, UPT ;  /* 0x000000011a00788c */ /* 0x000fcc000bf06270 */
[----:B------:R-:W-:-:S13]  /*8ff0*/  PLOP3.LUT P0, PT, PT, PT, UP0, 0x80, 0x0 ;  /* 0x000000000000781c */ /* 0x000fda0003f0f008 */
[----:B------:R-:W-:Y:S05]  /*9000*/  @!P0 BRA `(.L_x_23) ;  /* 0x00000088009c8947 */ /* 0x000fea0003800000 */
[----:B------:R-:W-:Y:S01]  /*9010*/  UMOV UR25, UR5 ;  /* 0x0000000500197c82 */ /* 0x000fe20008000000 */
[----:B------:R-:W-:-:S05]  /*9020*/  ULDC UR27, c[0x0][0x50c] ;  /* 0x00014300001b7ab9 */ /* 0x000fca0000000800 */
.L_x_31:
[----:B------:R-:W-:-:S06]  /*9030*/  UISETP.NE.AND UP0, UPT, UR22, 0x3, UPT ;  /* 0x000000031600788c */ /* 0x000fcc000bf05270 */
[----:B------:R-:W-:-:S13]  /*9040*/  PLOP3.LUT P1, PT, PT, PT, UP0, 0x80, 0x0 ;  /* 0x000000000000781c */ /* 0x000fda0003f2f008 */
[----:B-----5:R-:W-:Y:S05]  /*9050*/  @!P1 BRA `(.L_x_24) ;  /* 0x0000000000049947 */ /* 0x020fea0003800000 */
[----:B------:R-:W-:Y:S01]  /*9060*/  BPT.TRAP 0x1 ;  /* 0x000000040000795c */ /* 0x000fe20000300000 */
.L_x_24:
[----:B------:R-:W2:Y:S01]  /*9070*/  S2UR UR16, SR_CgaCtaId ;  /* 0x00000000001079c3 */ /* 0x000ea20000008800 */
[----:B------:R-:W-:Y:S01]  /*9080*/  UMOV UR12, 0x400 ;  /* 0x00000400000c7882 */ /* 0x000fe20000000000 */
[----:B0-----:R-:W-:-:S05]  /*9090*/  IMAD.U32 R0, RZ, RZ, UR24 ;  /* 0x00000018ff007e24 */ /* 0x001fca000f8e00ff */
[----:B------:R-:W-:Y:S01]  /*90a0*/  SHF.L.U32 R0, R0, 0x1f, RZ ;  /* 0x0000001f00007819 */ /* 0x000fe200000006ff */
[----:B--2---:R-:W-:-:S04]  /*90b0*/  ULEA UR12, UR16, UR12, 0x18 ;  /* 0x0000000c100c7291 */ /* 0x004fc8000f8ec03f */
[----:B------:R-:W-:-:S09]  /*90c0*/  ULEA UR16, UR23, UR12, 0x3 ;  /* 0x0000000c17107291 */ /* 0x000fd2000f8e183f */
[----:B------:R0:W2:Y:S01]  /*90d0*/  SYNCS.PHASECHK.TRANS64.TRYWAIT P0, [UR16], R0 ;  /* 0x00000000ff0075a7 */ /* 0x0000a20008000150 */
[----:B------:R-:W-:Y:S05]  /*90e0*/  @!P1 BRA `(.L_x_25) ;  /* 0x0000000000049947 */ /* 0x000fea0003800000 */
[----:B------:R-:W-:Y:S01]  /*90f0*/  BPT.TRAP 0x1 ;  /* 0x000000040000795c */ /* 0x000fe20000300000 */
.L_x_25:
[----:B--2---:R-:W-:Y:S05]  /*9100*/  @P0 BRA `(.L_x_26) ;  /* 0x0000000000080947 */ /* 0x004fea0003800000 */
[----:B------:R-:W2:Y:S02]  /*9110*/  SYNCS.PHASECHK.TRANS64.TRYWAIT P0, [UR16], R0 ;  /* 0x00000000ff0075a7 */ /* 0x000ea40008000150 */
[----:B--2---:R-:W-:Y:S05]  /*9120*/  @!P0 BRA `(.L_x_27) ;  /* 0x0000020800fc8947 */ /* 0x004fea0003800000 */
.L_x_26:
        /* <DEDUP_REMOVED lines=64> */
[----:B--2---:R-:W2:Y:S04]  /*9530*/  LDL.LU.64 R108, [R1] ;  /* 0x00000000016c7983 */ /* 0x004ea80000300a00 */
        /* <DEDUP_REMOVED lines=64> */
[----:B------:R-:W-:Y:S01]  /*9940*/  UISETP.NE.AND UP0, UPT, UR7, URZ, UPT ;  /* 0x0000003f0700728c */ /* 0x000fe2000bf05270 */
[----:B------:R-:W-:Y:S01]  /*9950*/  STL [R1+0x8c4], R23 ;  /* 0x0008c41701007387 */ /* 0x000fe20000100800 */
[----:B------:R-:W-:Y:S02]  /*9960*/  USHF.R.U32.HI UR16, URZ, 0x4, UR16 ;  /* 0x000000043f107899 */ /* 0x000fe40008011610 */
[----:B------:R-:W-:Y:S01]  /*9970*/  USEL UR8, UR8, URZ, !UP0 ;  /* 0x0000003f08087287 */ /* 0x000fe2000c000000 */
[----:B------:R-:W-:Y:S01]  /*9980*/  STL [R1+0x8c0], R22 ;  /* 0x0008c01601007387 */ /* 0x000fe20000100800 */
[----:B------:R-:W-:Y:S02]  /*9990*/  ULOP3.LUT UR16, UR16, 0x3fff, URZ, 0xc0, !UPT ;  /* 0x00003fff10107892 */ /* 0x000fe4000f8ec03f */
[----:B------:R-:W-:Y:S01]  /*99a0*/  UISETP.NE.U32.AND UP0, UPT, UR8, URZ, UPT ;  /* 0x0000003f0800728c */ /* 0x000fe2000bf05070 */
[----:B------:R-:W-:Y:S01]  /*99b0*/  STL [R1+0x8bc], R21 ;  /* 0x0008bc1501007387 */ /* 0x000fe20000100800 */
[----:B------:R-:W-:-:S02]  /*99c0*/  ULOP3.LUT UR7, UR11, 0x10000, URZ, 0xfc, !UPT ;  /* 0x000100000b077892 */ /* 0x000fc4000f8efc3f */
[----:B------:R-:W-:Y:S01]  /*99d0*/  ULOP3.LUT UR8, UR16, 0x10000, URZ, 0xfc, !UPT ;  /* 0x0001000010087892 */ /* 0x000fe2000f8efc3f */
[----:B------:R-:W-:Y:S01]  /*99e0*/  STL [R1+0x8b8], R20 ;  /* 0x0008b81401007387 */ /* 0x000fe20000100800 */
[----:B------:R-:W-:Y:S02]  /*99f0*/  ULEA UR7, UR23, UR7, 0xb ;  /* 0x0000000717077291 */ /* 0x000fe4000f8e583f */
[----:B------:R-:W-:Y:S01]  /*9a00*/  ULEA UR8, UR23, UR8, 0xb ;  /* 0x0000000817087291 */ /* 0x000fe2000f8e583f */
[----:B------:R-:W-:Y:S01]  /*9a10*/  STL [R1+0x8b4], R19 ;  /* 0x0008b41301007387 */ /* 0x000fe20000100800 */
[----:B------:R-:W-:Y:S01]  /*9a20*/  UMOV UR17, 0x40000040 ;  /* 0x4000004000117882 */ /* 0x000fe20000000000 */
[----:B------:R-:W-:Y:S02]  /*9a30*/  UMOV UR19, 0x40000040 ;  /* 0x4000004000137882 */ /* 0x000fe40000000000 */
[----:B------:R-:W-:Y:S01]  /*9a40*/  UMOV UR16, UR7 ;  /* 0x0000000700107c82 */ /* 0x000fe20008000000 */
[----:B------:R-:W-:Y:S01]  /*9a50*/  STL [R1+0x8b0], R18 ;  /* 0x0008b01201007387 */ /* 0x000fe20000100800 */
[----:B------:R-:W-:-:S03]  /*9a60*/  UMOV UR18, UR8 ;  /* 0x0000000800127c82 */ /* 0x000fc60008000000 */
[----:B------:R-:W-:Y:S04]  /*9a70*/  STL [R1+0x8ac], R17 ;  /* 0x0008ac1101007387 */ /* 0x000fe80000100800 */
        /* <DEDUP_REMOVED lines=14> */
[----:B-----5:R-:W-:Y:S01]  /*9b60*/  STL [R1+0x870], R2 ;  /* 0x0008700201007387 */ /* 0x020fe20000100800 */
[----:B--2---:R-:W-:-:S06]  /*9b70*/  WARPGROUP.ARRIVE ;  /* 0x00000000000079c5 */ /* 0x004fcc0000000000 */
[----:B------:R-:W-:Y:S03]  /*9b80*/  QGMMA.64x256x32.F32.E5M2.E5M2 R108, gdesc[UR16], R108, UP0, gsb0 ;  /* 0x03e00000106c79f3 */ /* 0x000fe6000b80386c */
        /* <DEDUP_REMOVED lines=65> */
[----:B--2---:R-:W2:Y:S04]  /*9fa0*/  LDL.LU.64 R234, [R1+0xcc0] ;  /* 0x000cc00001ea7983 */ /* 0x004ea80000300a00 */
[----:B------:R-:W3:Y:S04]  /*9fb0*/  LDL.LU.64 R232, [R1+0xcb8] ;  /* 0x000cb80001e87983 */ /* 0x000ee80000300a00 */
[----:B------:R-:W4:Y:S04]  /*9fc0*/  LDL.LU.64 R230, [R1+0xcb0] ;  /* 0x000cb00001e67983 */ /* 0x000f280000300a00 */
        /* <DEDUP_REMOVED lines=60> */
[----:B------:R-:W4:Y:S01]  /*a390*/  LDL.LU.64 R108, [R1+0xac8] ;  /* 0x000ac800016c7983 */ /* 0x000f220000300a00 */
[----:B------:R-:W-:Y:S01]  /*a3a0*/  UIADD3 UR16, UR7, 0x400, URZ ;  /* 0x0000040007107890 */ /* 0x000fe2000fffe03f */
[----:B------:R-:W-:-:S02]  /*a3b0*/  UMOV UR17, 0x40000040 ;  /* 0x4000004000117882 */ /* 0x000fc40000000000 */
[----:B--2---:R-:W-:Y:S04]  /*a3c0*/  STL.64 [R1+0xac0], R234 ;  /* 0x000ac0ea01007387 */ /* 0x004fe80000100a00 */
[----:B---3--:R-:W-:Y:S04]  /*a3d0*/  STL.64 [R1+0xab8], R232 ;  /* 0x000ab8e801007387 */ /* 0x008fe80000100a00 */
[----:B----4-:R-:W-:Y:S04]  /*a3e0*/  STL.64 [R1+0xab0], R230 ;  /* 0x000ab0e601007387 */ /* 0x010fe80000100a00 */
        /* <DEDUP_REMOVED lines=38> */
[----:B------:R-:W-:Y:S01]  /*a650*/  STL.64 [R1+0x978], R152 ;  /* 0x0009789801007387 */ /* 0x000fe20000100a00 */
[----:B------:R-:W-:-:S06]  /*a660*/  WARPGROUP.ARRIVE ;  /* 0x00000000000079c5 */ /* 0x000fcc0000000000 */
[----:B------:R-:W-:Y:S03]  /*a670*/  QGMMA.64x256x32.F32.E5M2.E5M2 R24, gdesc[UR16], R24, UP0, gsb0 ;  /* 0x03e00000101879f3 */ /* 0x000fe6000b803818 */
        /* <DEDUP_REMOVED lines=91> */
[----:B--2---:R-:W-:-:S06]  /*ac30*/  WARPGROUP.ARRIVE ;  /* 0x00000000000079c5 */ /* 0x004fcc0000000000 */
[----:B------:R-:W-:Y:S03]  /*ac40*/  QGMMA.64x256x32.F32.E5M2.E5M2 R108, gdesc[UR16], R108, gsb0 ;  /* 0x03e00000106c79f3 */ /* 0x000fe6000800386c */
[----:B------:R-:W-:Y:S02]  /*ac50*/  WARPGROUP.DEPBAR.LE gsb0, 0x0 ;  /* 0x00008000000079c5 */ /* 0x000fe40000010000 */
[----:B------:R-:W-:Y:S01]  /*ac60*/  STL.64 [R1], R108 ;  /* 0x0000006c01007387 */ /* 0x000fe20000100a00 */
[----:B------:R-:W-:Y:S02]  /*ac70*/  IMAD.MOV.U32 R2, RZ, RZ, R234 ;  /* 0x000000ffff027224 */ /* 0x000fe400078e00ea */
[----:B0-----:R-:W-:Y:S01]  /*ac80*/  IMAD.MOV.U32 R0, RZ, RZ, R235 ;  /* 0x000000ffff007224 */ /* 0x001fe200078e00eb */
        /* <DEDUP_REMOVED lines=31> */
[----:B------:R-:W-:-:S03]  /*ae80*/  IMAD.MOV.U32 R23, RZ, RZ, R213 ;  /* 0x000000ffff177224 */ /* 0x000fc600078e00d5 */
        /* <DEDUP_REMOVED lines=40> */
[----:B------:R0:W-:Y:S04]  /*b110*/  STL [R1+0x1a0], R212 ;  /* 0x0001a0d401007387 */ /* 0x0001e80000100800 */
[----:B------:R-:W2:Y:S04]  /*b120*/  LDL.LU.64 R234, [R1+0xac0] ;  /* 0x000ac00001ea7983 */ /* 0x000ea80000300a00 */
        /* <DEDUP_REMOVED lines=10> */
[----:B0-----:R-:W4:Y:S04]  /*b1d0*/  LDL.LU.64 R212, [R1+0xa68] ;  /* 0x000a680001d47983 */ /* 0x001f280000300a00 */
        /* <DEDUP_REMOVED lines=248> */
[----:B------:R-:W-:Y:S01]  /*c160*/  IMAD.MOV.U32 R235, RZ, RZ, R0 ;  /* 0x000000ffffeb7224 */ /* 0x000fe200078e0000 */
[----:B------:R-:W-:Y:S01]  /*c170*/  UIADD3 UR16, UR7, 0x4, URZ ;  /* 0x0000000407107890 */ /* 0x000fe2000fffe03f */
[----:B------:R0:W5:Y:S01]  /*c180*/  LDL.LU R23, [R1+0x8c4] ;  /* 0x0008c40001177983 */ /* 0x0001620000300800 */
[----:B------:R-:W-:Y:S01]  /*c190*/  UIADD3 UR18, UR8, 0x4, URZ ;  /* 0x0000000408127890 */ /* 0x000fe2000fffe03f */
[----:B------:R-:W-:Y:S01]  /*c1a0*/  UMOV UR17, 0x40000040 ;  /* 0x4000004000117882 */ /* 0x000fe20000000000 */
[----:B------:R-:W-:Y:S01]  /*c1b0*/  UMOV UR19, 0x40000040 ;  /* 0x4000004000137882 */ /* 0x000fe20000000000 */
[----:B------:R0:W5:Y:S04]  /*c1c0*/  LDL.LU R22, [R1+0x8c0] ;  /* 0x0008c00001167983 */ /* 0x0001680000300800 */
        /* <DEDUP_REMOVED lines=19> */
[----:B------:R0:W5:Y:S01]  /*c300*/  LDL.LU R2, [R1+0x870] ;  /* 0x0008700001027983 */ /* 0x0001620000300800 */
        /* <DEDUP_REMOVED lines=336> */
[----:B--2---:R0:W5:Y:S04]  /*d810*/  LDL.LU.64 R234, [R1+0x668] ;  /* 0x0006680001ea7983 */ /* 0x0041680000300a00 */
[----:B------:R0:W5:Y:S04]  /*d820*/  LDL.LU.64 R232, [R1+0x660] ;  /* 0x0006600001e87983 */ /* 0x0001680000300a00 */
        /* <DEDUP_REMOVED lines=64> */
[----:B------:R-:W-:-:S04]  /*dc30*/  UIADD3 UR6, UR6, 0x4, URZ ;  /* 0x0000000406067890 */ /* 0x000fc8000fffe03f */
[----:B------:R-:W-:-:S04]  /*dc40*/  UISETP.NE.AND UP0, UPT, UR6, UR27, UPT ;  /* 0x0000001b0600728c */ /* 0x000fc8000bf05270 */
[----:B------:R-:W-:-:S06]  /*dc50*/  USEL UR7, URZ, 0x1, UP0 ;  /* 0x000000013f077887 */ /* 0x000fcc0008000000 */
[----:B------:R-:W-:Y:S01]  /*dc60*/  ISETP.NE.AND P0, PT, RZ, UR7, PT ;  /* 0x00000007ff007c0c */ /* 0x000fe2000bf05270 */
[----:B--2---:R-:W-:-:S06]  /*dc70*/  WARPGROUP.ARRIVE ;  /* 0x00000000000079c5 */ /* 0x004fcc0000000000 */
[----:B------:R-:W-:Y:S03]  /*dc80*/  QGMMA.64x256x32.F32.E5M2.E5M2 R24, gdesc[UR16], R24, gsb0 ;  /* 0x03e00000101879f3 */ /* 0x000fe60008003818 */
[----:B------:R-:W-:-:S03]  /*dc90*/  WARPGROUP.DEPBAR.LE gsb0, 0x0 ;  /* 0x00008000000079c5 */ /* 0x000fc60000010000 */
[----:B0-----:R-:W-:Y:S05]  /*dca0*/  @!P0 BRA `(.L_x_28) ;  /* 0x0000003800fc8947 */ /* 0x001fea0003800000 */
[----:B-----5:R0:W-:Y:S04]  /*dcb0*/  STL [R1+0x698], R225 ;  /* 0x000698e101007387 */ /* 0x0201e80000100800 */
[----:B------:R2:W-:Y:S01]  /*dcc0*/  STL [R1+0x694], R226 ;  /* 0x000694e201007387 */ /* 0x0005e20000100800 */
[----:B0-----:R-:W-:-:S03]  /*dcd0*/  IMAD.MOV.U32 R225, RZ, RZ, R0 ;  /* 0x000000ffffe17224 */ /* 0x001fc600078e0000 */
[----:B--2---:R-:W2:Y:S04]  /*dce0*/  LDL R226, [R1+0x4] ;  /* 0x0000040001e27983 */ /* 0x004ea80000100800 */
[----:B------:R0:W-:Y:S04]  /*dcf0*/  STL [R1+0x690], R227 ;  /* 0x000690e301007387 */ /* 0x0001e80000100800 */
[----:B0-----:R-:W3:Y:S04]  /*dd00*/  LDL R227, [R1+0x8] ;  /* 0x0000080001e37983 */ /* 0x001ee80000100800 */
[----:B------:R0:W-:Y:S04]  /*dd10*/  STL [R1+0x68c], R228 ;  /* 0x00068ce401007387 */ /* 0x0001e80000100800 */
[----:B0-----:R-:W4:Y:S04]  /*dd20*/  LDL R228, [R1+0xc] ;  /* 0x00000c0001e47983 */ /* 0x001f280000100800 */
        /* <DEDUP_REMOVED lines=211> */
[----:B0-----:R-:W4:Y:S04]  /*ea60*/  LDL.LU R122, [R1+0x200] ;  /* 0x00020000017a7983 */ /* 0x001f280000300800 */
        /* <DEDUP_REMOVED lines=10> */
[----:B------:R-:W4:Y:S04]  /*eb10*/  LDL.LU R0, [R1+0x22c] ;  /* 0x00022c0001007983 */ /* 0x000f280000300800 */
        /* <DEDUP_REMOVED lines=37> */
[----:B0-----:R-:W4:Y:S04]  /*ed70*/  LDL.LU R146, [R1+0x210] ;  /* 0x0002100001927983 */ /* 0x001f280000300800 */
[----:B------:R0:W-:Y:S01]  /*ed80*/  STL [R1+0x480], R147 ;  /* 0x0004809301007387 */ /* 0x0001e20000100800 */
[----:B------:R-:W-:-:S03]  /*ed90*/  FADD R2, R225, R2 ;  /* 0x00000002e1027221 */ /* 0x000fc60000000000 */
[----:B0-----:R-:W4:Y:S04]  /*eda0*/  LDL R147, [R1+0x1f8] ;  /* 0x0001f80001937983 */ /* 0x001f280000100800 */
[----:B------:R0:W-:Y:S01]  /*edb0*/  STL [R1+0x47c], R148 ;  /* 0x00047c9401007387 */ /* 0x0001e20000100800 */
[----:B--2---:R-:W-:-:S01]  /*edc0*/  FADD R3, R226, R3 ;  /* 0x00000003e2037221 */ /* 0x004fc20000000000 */
[----:B---3--:R-:W-:Y:S02]  /*edd0*/  FADD R4, R227, R4 ;  /* 0x00000004e3047221 */ /* 0x008fe40000000000 */
[----:B0-----:R-:W2:Y:S04]  /*ede0*/  LDL R148, [R1+0x1c0] ;  /* 0x0001c00001947983 */ /* 0x001ea80000100800 */
[----:B------:R0:W-:Y:S01]  /*edf0*/  STL [R1+0x478], R149 ;  /* 0x0004789501007387 */ /* 0x0001e20000100800 */
[----:B----4-:R-:W-:-:S01]  /*ee00*/  FADD R5, R228, R5 ;  /* 0x00000005e4057221 */ /* 0x010fc20000000000 */
[----:B------:R-:W-:-:S02]  /*ee10*/  FADD R6, R229, R6 ;  /* 0x00000006e5067221 */ /* 0x000fc40000000000 */
[----:B0-----:R-:W3:Y:S04]  /*ee20*/  LDL R149, [R1+0x1f4] ;  /* 0x0001f40001957983 */ /* 0x001ee80000100800 */
[----:B------:R0:W-:Y:S01]  /*ee30*/  STL [R1+0x474], R150 ;  /* 0x0004749601007387 */ /* 0x0001e20000100800 */
[----:B------:R-:W-:-:S01]  /*ee40*/  FADD R7, R230, R7 ;  /* 0x00000007e6077221 */ /* 0x000fc20000000000 */
[----:B------:R-:W-:Y:S02]  /*ee50*/  FADD R8, R231, R8 ;  /* 0x00000008e7087221 */ /* 0x000fe40000000000 */
[----:B0-----:R-:W4:Y:S04]  /*ee60*/  LDL.LU R150, [R1+0x20c] ;  /* 0x00020c0001967983 */ /* 0x001f280000300800 */
[----:B------:R0:W-:Y:S01]  /*ee70*/  STL [R1+0x470], R151 ;  /* 0x0004709701007387 */ /* 0x0001e20000100800 */
[----:B------:R-:W-:-:S01]  /*ee80*/  FADD R9, R232, R9 ;  /* 0x00000009e8097221 */ /* 0x000fc20000000000 */
[----:B------:R-:W-:-:S02]  /*ee90*/  FADD R10, R233, R10 ;  /* 0x0000000ae90a7221 */ /* 0x000fc40000000000 */
[----:B0-----:R-:W3:Y:S04]  /*eea0*/  LDL R151, [R1+0x1f0] ;  /* 0x0001f00001977983 */ /* 0x001ee80000100800 */
[----:B------:R-:W2:Y:S04]  /*eeb0*/  LDL.LU R225, [R1+0x698] ;  /* 0x0006980001e17983 */ /* 0x000ea80000300800 */
[----:B------:R-:W4:Y:S04]  /*eec0*/  LDL.LU R226, [R1+0x694] ;  /* 0x0006940001e27983 */ /* 0x000f280000300800 */
[----:B------:R-:W3:Y:S04]  /*eed0*/  LDL.LU R227, [R1+0x690] ;  /* 0x0006900001e37983 */ /* 0x000ee80000300800 */
[----:B------:R-:W3:Y:S04]  /*eee0*/  LDL.LU R228, [R1+0x68c] ;  /* 0x00068c0001e47983 */ /* 0x000ee80000300800 */
[----:B------:R-:W3:Y:S01]  /*eef0*/  LDL.LU R229, [R1+0x688] ;  /* 0x0006880001e57983 */ /* 0x000ee20000300800 */
[----:B------:R-:W-:-:S03]  /*ef00*/  FADD R11, R234, R11 ;  /* 0x0000000bea0b7221 */ /* 0x000fc60000000000 */
[----:B------:R-:W3:Y:S01]  /*ef10*/  LDL.LU R230, [R1+0x684] ;  /* 0x0006840001e67983 */ /* 0x000ee20000300800 */
[----:B------:R-:W-:-:S03]  /*ef20*/  FADD R12, R235, R12 ;  /* 0x0000000ceb0c7221 */ /* 0x000fc60000000000 */
[----:B------:R-:W3:Y:S04]  /*ef30*/  LDL.LU R231, [R1+0x680] ;  /* 0x0006800001e77983 */ /* 0x000ee80000300800 */
[----:B------:R-:W3:Y:S04]  /*ef40*/  LDL.LU R232, [R1+0x67c] ;  /* 0x00067c0001e87983 */ /* 0x000ee80000300800 */
[----:B------:R-:W3:Y:S04]  /*ef50*/  LDL.LU R233, [R1+0x678] ;  /* 0x0006780001e97983 */ /* 0x000ee80000300800 */
[----:B------:R-:W3:Y:S04]  /*ef60*/  LDL.LU R234, [R1+0x674] ;  /* 0x0006740001ea7983 */ /* 0x000ee80000300800 */
[----:B------:R-:W3:Y:S01]  /*ef70*/  LDL.LU R235, [R1+0x670] ;  /* 0x0006700001eb7983 */ /* 0x000ee20000300800 */
[----:B------:R-:W-:-:S01]  /*ef80*/  FADD R13, R24, R13 ;  /* 0x0000000d180d7221 */ /* 0x000fc20000000000 */
[----:B------:R-:W-:Y:S01]  /*ef90*/  FADD R14, R25, R14 ;  /* 0x0000000e190e7221 */ /* 0x000fe20000000000 */
[----:B------:R-:W-:-:S01]  /*efa0*/  FADD R15, R26, R15 ;  /* 0x0000000f1a0f7221 */ /* 0x000fc20000000000 */
[----:B------:R-:W3:Y:S01]  /*efb0*/  LDL.LU R24, [R1+0x66c] ;  /* 0x00066c0001187983 */ /* 0x000ee20000300800 */
[----:B------:R-:W-:-:S01]  /*efc0*/  FADD R16, R27, R16 ;  /* 0x000000101b107221 */ /* 0x000fc20000000000 */
[----:B------:R-:W-:-:S02]  /*efd0*/  FADD R17, R28, R17 ;  /* 0x000000111c117221 */ /* 0x000fc40000000000 */
[----:B------:R-:W3:Y:S01]  /*efe0*/  LDL.LU R25, [R1+0x668] ;  /* 0x0006680001197983 */ /* 0x000ee20000300800 */
[----:B------:R-:W-:-:S03]  /*eff0*/  FADD R18, R29, R18 ;  /* 0x000000121d127221 */ /* 0x000fc60000000000 */
        /* <DEDUP_REMOVED lines=157> */
[----:B--2---:R-:W-:-:S03]  /*f9d0*/  FADD R225, R108, R225 ;  /* 0x000000e16ce17221 */ /* 0x004fc60000000000 */
[----:B------:R-:W2:Y:S01]  /*f9e0*/  LDL.LU R105, [R1+0x528] ;  /* 0x0005280001697983 */ /* 0x000ea20000300800 */
[----:B----4-:R-:W-:-:S03]  /*f9f0*/  FADD R226, R109, R226 ;  /* 0x000000e26de27221 */ /* 0x010fc60000000000 */
[----:B------:R-:W4:Y:S01]  /*fa00*/  LDL.LU R106, [R1+0x524] ;  /* 0x00052400016a7983 */ /* 0x000f220000300800 */
[----:B---3--:R-:W-:-:S03]  /*fa10*/  FADD R227, R110, R227 ;  /* 0x000000e36ee37221 */ /* 0x008fc60000000000 */
        /* <DEDUP_REMOVED lines=15> */
[----:B------:R-:W-:-:S01]  /*fb10*/  FADD R235, R118, R235 ;  /* 0x000000eb76eb7221 */ /* 0x000fc20000000000 */
[----:B------:R-:W-:Y:S02]  /*fb20*/  FADD R122, R121, R122 ;  /* 0x0000007a797a7221 */ /* 0x000fe40000000000 */
[----:B------:R-:W3:Y:S01]  /*fb30*/  LDL.LU R115, [R1+0x500] ;  /* 0x0005000001737983 */ /* 0x000ee20000300800 */
[----:B------:R-:W-:-:S03]  /*fb40*/  FADD R236, R119, R236 ;  /* 0x000000ec77ec7221 */ /* 0x000fc60000000000 */
[----:B------:R-:W3:Y:S01]  /*fb50*/  LDL.LU R116, [R1+0x4fc] ;  /* 0x0004fc0001747983 */ /* 0x000ee20000300800 */
[----:B------:R-:W-:-:S03]  /*fb60*/  FADD R237, R120, R237 ;  /* 0x000000ed78ed7221 */ /* 0x000fc60000000000 */
[----:B------:R-:W3:Y:S01]  /*fb70*/  LDL.LU R117, [R1+0x4f8] ;  /* 0x0004f80001757983 */ /* 0x000ee20000300800 */
[----:B------:R-:W-:-:S03]  /*fb80*/  FADD R124, R123, R124 ;  /* 0x0000007c7b7c7221 */ /* 0x000fc60000000000 */
[----:B------:R-:W3:Y:S04]  /*fb90*/  LDL.LU R118, [R1+0x4f4] ;  /* 0x0004f40001767983 */ /* 0x000ee80000300800 */
[----:B------:R-:W3:Y:S01]  /*fba0*/  LDL.LU R119, [R1+0x4f0] ;  /* 0x0004f00001777983 */ /* 0x000ee20000300800 */
[----:B------:R-:W-:-:S03]  /*fbb0*/  FADD R126, R125, R126 ;  /* 0x0000007e7d7e7221 */ /* 0x000fc60000000000 */
[----:B------:R-:W3:Y:S04]  /*fbc0*/  LDL.LU R120, [R1+0x4ec] ;  /* 0x0004ec0001787983 */ /* 0x000ee80000300800 */
[----:B------:R-:W3:Y:S04]  /*fbd0*/  LDL.LU R121, [R1+0x4e8] ;  /* 0x0004e80001797983 */ /* 0x000ee80000300800 */
[----:B------:R0:W-:Y:S01]  /*fbe0*/  STL [R1+0x200], R122 ;  /* 0x0002007a01007387 */ /* 0x0001e20000100800 */
[----:B------:R-:W-:-:S01]  /*fbf0*/  FADD R150, R127, R150 ;  /* 0x000000967f967221 */ /* 0x000fc20000000000 */
[----:B------:R-:W-:Y:S01]  /*fc00*/  FADD R146, R148, R146 ;  /* 0x0000009294927221 */ /* 0x000fe20000000000 */
[----:B------:R-:W-:-:S01]  /*fc10*/  FADD R143, R144, R143 ;  /* 0x0000008f908f7221 */ /* 0x000fc20000000000 */
[----:B------:R-:W-:Y:S01]  /*fc20*/  FADD R141, R142, R141 ;  /* 0x0000008d8e8d7221 */ /* 0x000fe20000000000 */
[----:B0-----:R-:W3:Y:S04]  /*fc30*/  LDL.LU R122, [R1+0x4e4] ;  /* 0x0004e400017a7983 */ /* 0x001ee80000300800 */
[----:B------:R-:W3:Y:S04]  /*fc40*/  LDL.LU R123, [R1+0x4e0] ;  /* 0x0004e000017b7983 */ /* 0x000ee80000300800 */
[----:B------:R0:W-:Y:S01]  /*fc50*/  STL [R1+0x204], R124 ;  /* 0x0002047c01007387 */ /* 0x0001e20000100800 */
[----:B------:R-:W-:-:S01]  /*fc60*/  FADD R139, R140, R139 ;  /* 0x0000008b8c8b7221 */ /* 0x000fc20000000000 */
[----:B------:R-:W-:Y:S01]  /*fc70*/  FADD R137, R138, R137 ;  /* 0x000000898a897221 */ /* 0x000fe20000000000 */
[----:B------:R-:W-:-:S01]  /*fc80*/  FADD R135, R136, R135 ;  /* 0x0000008788877221 */ /* 0x000fc20000000000 */
[----:B0-----:R-:W3:Y:S04]  /*fc90*/  LDL.LU R124, [R1+0x4dc] ;  /* 0x0004dc00017c7983 */ /* 0x001ee80000300800 */
[----:B------:R-:W3:Y:S04]  /*fca0*/  LDL.LU R125, [R1+0x4d8] ;  /* 0x0004d800017d7983 */ /* 0x000ee80000300800 */
[----:B------:R0:W-:Y:S01]  /*fcb0*/  STL [R1+0x208], R126 ;  /* 0x0002087e01007387 */ /* 0x0001e20000100800 */
[----:B------:R-:W-:-:S01]  /*fcc0*/  FADD R131, R133, R131 ;  /* 0x0000008385837221 */ /* 0x000fc20000000000 */
[----:B------:R-:W-:-:S02]  /*fcd0*/  FADD R0, R129, R0 ;  /* 0x0000000081007221 */ /* 0x000fc40000000000 */
[----:B0-----:R-:W3:Y:S04]  /*fce0*/  LDL.LU R126, [R1+0x4d4] ;  /* 0x0004d400017e7983 */ /* 0x001ee80000300800 */
[----:B------:R-:W3:Y:S04]  /*fcf0*/  LDL.LU R127, [R1+0x4d0] ;  /* 0x0004d000017f7983 */ /* 0x000ee80000300800 */
[----:B------:R-:W-:Y:S04]  /*fd00*/  STL [R1+0x20c], R150 ;  /* 0x00020c9601007387 */ /* 0x000fe80000100800 */
[----:B------:R-:W-:Y:S04]  /*fd10*/  STL [R1+0x210], R146 ;  /* 0x0002109201007387 */ /* 0x000fe80000100800 */
[----:B------:R-:W-:Y:S04]  /*fd20*/  STL [R1+0x214], R143 ;  /* 0x0002148f01007387 */ /* 0x000fe80000100800 */
[----:B------:R-:W-:Y:S04]  /*fd30*/  STL [R1+0x218], R141 ;  /* 0x0002188d01007387 */ /* 0x000fe80000100800 */
[----:B------:R-:W-:Y:S04]  /*fd40*/  STL [R1+0x21c], R139 ;  /* 0x00021c8b01007387 */ /* 0x000fe80000100800 */
[----:B------:R-:W-:Y:S04]  /*fd50*/  STL [R1+0x220], R137 ;  /* 0x0002208901007387 */ /* 0x000fe80000100800 */
[----:B------:R-:W2:Y:S04]  /*fd60*/  LDL.LU R129, [R1+0x230] ;  /* 0x0002300001817983 */ /* 0x000ea80000300800 */
[----:B------:R-:W-:Y:S04]  /*fd70*/  STL [R1+0x224], R135 ;  /* 0x0002248701007387 */ /* 0x000fe80000100800 */
[----:B------:R0:W-:Y:S04]  /*fd80*/  STL [R1+0x228], R131 ;  /* 0x0002288301007387 */ /* 0x0001e80000100800 */
[----:B0-----:R-:W4:Y:S04]  /*fd90*/  LDL.LU R131, [R1+0x234] ;  /* 0x0002340001837983 */ /* 0x001f280000300800 */
[----:B------:R-:W3:Y:S04]  /*fda0*/  LDL.LU R133, [R1+0x238] ;  /* 0x0002380001857983 */ /* 0x000ee80000300800 */
[----:B------:R0:W-:Y:S04]  /*fdb0*/  STL [R1+0x22c], R0 ;  /* 0x00022c0001007387 */ /* 0x0001e80000100800 */
[----:B------:R-:W3:Y:S04]  /*fdc0*/  LDL.LU R135, [R1+0x23c] ;  /* 0x00023c0001877983 */ /* 0x000ee80000300800 */
        /* <DEDUP_REMOVED lines=12> */
[----:B0-----:R-:W3:Y:S01]  /*fe90*/  LDL.LU R0, [R1+0x270] ;  /* 0x0002700001007983 */ /* 0x001ee20000300800 */
[----:B--2---:R-:W-:-:S03]  /*fea0*/  FADD R129, R128, R129 ;  /* 0x0000008180817221 */ /* 0x004fc60000000000 */
[----:B------:R-:W2:Y:S04]  /*feb0*/  LDL.LU R128, [R1+0x4cc] ;  /* 0x0004cc0001807983 */ /* 0x000ea80000300800 */
[----:B------:R0:W-:Y:S04]  /*fec0*/  STL [R1+0x230], R129 ;  /* 0x0002308101007387 */ /* 0x0001e80000100800 */
[----:B0-----:R-:W2:Y:S01]  /*fed0*/  LDL.LU R129, [R1+0x4c8] ;  /* 0x0004c80001817983 */ /* 0x001ea20000300800 */
[----:B----4-:R-:W-:-:S03]  /*fee0*/  FADD R131, R130, R131 ;  /* 0x0000008382837221 */ /* 0x010fc60000000000 */
[----:B------:R-:W4:Y:S01]  /*fef0*/  LDL.LU R130, [R1+0x4c4] ;  /* 0x0004c40001827983 */ /* 0x000f220000300800 */
[----:B---3--:R-:W-:-:S03]  /*ff00*/  FADD R133, R132, R133 ;  /* 0x0000008584857221 */ /* 0x008fc60000000000 */
[----:B------:R0:W-:Y:S01]  /*ff10*/  STL [R1+0x234], R131 ;  /* 0x0002348301007387 */ /* 0x0001e20000100800 */
[----:B------:R-:W-:-:S03]  /*ff20*/  FADD R135, R134, R135 ;  /* 0x0000008786877221 */ /* 0x000fc60000000000 */
[----:B0-----:R-:W3:Y:S01]  /*ff30*/  LDL.LU R131, [R1+0x4c0] ;  /* 0x0004c00001837983 */ /* 0x001ee20000300800 */
[----:B------:R-:W-:-:S03]  /*ff40*/  FADD R150, R151, R150 ;  /* 0x0000009697967221 */ /* 0x000fc60000000000 */
[----:B------:R-:W3:Y:S01]  /*ff50*/  LDL.LU R132, [R1+0x4bc] ;  /* 0x0004bc0001847983 */ /* 0x000ee20000300800 */
[----:B------:R-:W-:-:S03]  /*ff60*/  FADD R148, R149, R148 ;  /* 0x0000009495947221 */ /* 0x000fc60000000000 */
[----:B------:R0:W-:Y:S01]  /*ff70*/  STL [R1+0x238], R133 ;  /* 0x0002388501007387 */ /* 0x0001e20000100800 */
[----:B------:R-:W-:-:S01]  /*ff80*/  FADD R146, R147, R146 ;  /* 0x0000009293927221 */ /* 0x000fc20000000000 */
[----:B------:R-:W-:Y:S02]  /*ff90*/  FADD R144, R145, R144 ;  /* 0x0000009091907221 */ /* 0x000fe40000000000 */
[----:B0-----:R-:W3:Y:S01]  /*ffa0*/  LDL.LU R133, [R1+0x4b8] ;  /* 0x0004b80001857983 */ /* 0x001ee20000300800 */
[----:B------:R-:W-:-:S03]  /*ffb0*/  FADD R143, R24, R143 ;  /* 0x0000008f188f7221 */ /* 0x000fc60000000000 */
[----:B------:R-:W3:Y:S01]  /*ffc0*/  LDL.LU R134, [R1+0x4b4] ;  /* 0x0004b40001867983 */ /* 0x000ee20000300800 */
[----:B------:R-:W-:-:S03]  /*ffd0*/  FADD R142, R25, R142 ;  /* 0x0000008e198e7221 */ /* 0x000fc60000000000 */
[----:B------:R0:W-:Y:S01]  /*ffe0*/  STL [R1+0x23c], R135 ;  /* 0x00023c8701007387 */ /* 0x0001e20000100800 */
[----:B------:R-:W-:-:S01]  /*fff0*/  FADD R141, R26, R141 ;  /* 0x0000008d1a8d7221 */ /* 0x000fc20000000000 */
[----:B------:R-:W-:Y:S01]  /*10000*/  FADD R140, R27, R140 ;  /* 0x0000008c1b8c7221 */ /* 0x000fe20000000000 */
[----:B------:R-:W-:-:S01]  /*10010*/  FADD R139, R28, R139 ;  /* 0x0000008b1c8b7221 */ /* 0x000fc20000000000 */
[----:B0-----:R-:W3:Y:S01]  /*10020*/  LDL.LU R135, [R1+0x4b0] ;  /* 0x0004b00001877983 */ /* 0x001ee20000300800 */
[----:B------:R-:W-:-:S03]  /*10030*/  FADD R138, R29, R138 ;  /* 0x0000008a1d8a7221 */ /* 0x000fc60000000000 */
[----:B------:R0:W-:Y:S01]  /*10040*/  STL [R1+0x240], R150 ;  /* 0x0002409601007387 */ /* 0x0001e20000100800 */
[----:B------:R-:W-:-:S03]  /*10050*/  FADD R137, R30, R137 ;  /* 0x000000891e897221 */ /* 0x000fc60000000000 */
[----:B------:R1:W-:Y:S01]  /*10060*/  STL [R1+0x244], R148 ;  /* 0x0002449401007387 */ /* 0x0003e20000100800 */
[----:B------:R-:W-:-:S03]  /*10070*/  FADD R136, R31, R136 ;  /* 0x000000881f887221 */ /* 0x000fc60000000000 */
[----:B------:R1:W-:Y:S01]  /*10080*/  STL [R1+0x248], R146 ;  /* 0x0002489201007387 */ /* 0x0003e20000100800 */
[----:B------:R-:W-:-:S03]  /*10090*/  FADD R0, R32, R0 ;  /* 0x0000000020007221 */ /* 0x000fc60000000000 */
[----:B------:R1:W-:Y:S04]  /*100a0*/  STL [R1+0x24c], R144 ;  /* 0x00024c9001007387 */ /* 0x0003e80000100800 */
[----:B------:R1:W-:Y:S04]  /*100b0*/  STL [R1+0x250], R143 ;  /* 0x0002508f01007387 */ /* 0x0003e80000100800 */
[----:B------:R1:W-:Y:S04]  /*100c0*/  STL [R1+0x254], R142 ;  /* 0x0002548e01007387 */ /* 0x0003e80000100800 */
[----:B------:R1:W-:Y:S04]  /*100d0*/  STL [R1+0x258], R141 ;  /* 0x0002588d01007387 */ /* 0x0003e80000100800 */
[----:B------:R1:W-:Y:S04]  /*100e0*/  STL [R1+0x25c], R140 ;  /* 0x00025c8c01007387 */ /* 0x0003e80000100800 */
[----:B------:R1:W-:Y:S04]  /*100f0*/  STL [R1+0x260], R139 ;  /* 0x0002608b01007387 */ /* 0x0003e80000100800 */
[----:B------:R1:W-:Y:S04]  /*10100*/  STL [R1+0x264], R138 ;  /* 0x0002648a01007387 */ /* 0x0003e80000100800 */
[----:B------:R-:W2:Y:S04]  /*10110*/  LDL.LU R151, [R1+0x274] ;  /* 0x0002740001977983 */ /* 0x000ea80000300800 */
[----:B------:R1:W-:Y:S04]  /*10120*/  STL [R1+0x268], R137 ;  /* 0x0002688901007387 */ /* 0x0003e80000100800 */
[----:B0-----:R-:W4:Y:S04]  /*10130*/  LDL.LU R150, [R1+0x278] ;  /* 0x0002780001967983 */ /* 0x001f280000300800 */
[----:B------:R0:W-:Y:S04]  /*10140*/  STL [R1+0x26c], R136 ;  /* 0x00026c8801007387 */ /* 0x0001e80000100800 */
[----:B------:R-:W3:Y:S04]  /*10150*/  LDL.LU R149, [R1+0x27c] ;  /* 0x00027c0001957983 */ /* 0x000ee80000300800 */
[----:B------:R0:W-:Y:S04]  /*10160*/  STL [R1+0x270], R0 ;  /* 0x0002700001007387 */ /* 0x0001e80000100800 */
[----:B-1----:R-:W3:Y:S04]  /*10170*/  LDL.LU R148, [R1+0x280] ;  /* 0x0002800001947983 */ /* 0x002ee80000300800 */
        /* <DEDUP_REMOVED lines=11> */
[----:B0-----:R-:W3:Y:S04]  /*10230*/  LDL.LU R136, [R1+0x2b0] ;  /* 0x0002b00001887983 */ /* 0x001ee80000300800 */
[----:B------:R-:W3:Y:S01]  /*10240*/  LDL.LU R0, [R1+0x2b4] ;  /* 0x0002b40001007983 */ /* 0x000ee20000300800 */
[----:B--2---:R-:W-:-:S05]  /*10250*/  FADD R151, R33, R151 ;  /* 0x0000009721977221 */ /* 0x004fca0000000000 */
[----:B------:R0:W-:Y:S01]  /*10260*/  STL [R1+0x274], R151 ;  /* 0x0002749701007387 */ /* 0x0001e20000100800 */
[----:B----4-:R-:W-:-:S05]  /*10270*/  FADD R150, R34, R150 ;  /* 0x0000009622967221 */ /* 0x010fca0000000000 */
[----:B------:R1:W-:Y:S01]  /*10280*/  STL [R1+0x278], R150 ;  /* 0x0002789601007387 */ /* 0x0003e20000100800 */
[----:B---3--:R-:W-:-:S05]  /*10290*/  FADD R149, R35, R149 ;  /* 0x0000009523957221 */ /* 0x008fca0000000000 */
[----:B------:R2:W-:Y:S01]  /*102a0*/  STL [R1+0x27c], R149 ;  /* 0x00027c9501007387 */ /* 0x0005e20000100800 */
[----:B------:R-:W-:-:S01]  /*102b0*/  FADD R148, R36, R148 ;  /* 0x0000009424947221 */ /* 0x000fc20000000000 */
[----:B------:R-:W-:-:S04]  /*102c0*/  FADD R147, R37, R147 ;  /* 0x0000009325937221 */ /* 0x000fc80000000000 */
[----:B------:R3:W-:Y:S01]  /*102d0*/  STL [R1+0x280], R148 ;  /* 0x0002809401007387 */ /* 0x0007e20000100800 */
[----:B------:R-:W-:-:S03]  /*102e0*/  FADD R146, R38, R146 ;  /* 0x0000009226927221 */ /* 0x000fc60000000000 */
        /* <DEDUP_REMOVED lines=20> */
[----:B0-----:R-:W4:Y:S01]  /*10430*/  LDL.LU R151, [R1+0x2b8] ;  /* 0x0002b80001977983 */ /* 0x001f220000300800 */
[----:B------:R-:W-:-:S03]  /*10440*/  FADD R0, R49, R0 ;  /* 0x0000000031007221 */ /* 0x000fc60000000000 */
[----:B------:R0:W-:Y:S04]  /*10450*/  STL [R1+0x2ac], R137 ;  /* 0x0002ac8901007387 */ /* 0x0001e80000100800 */
[----:B-1----:R-:W4:Y:S04]  /*10460*/  LDL.LU R150, [R1+0x2bc] ;  /* 0x0002bc0001967983 */ /* 0x002f280000300800 */
[----:B------:R1:W-:Y:S04]  /*10470*/  STL [R1+0x2b0], R136 ;  /* 0x0002b08801007387 */ /* 0x0003e80000100800 */
[----:B--2---:R-:W2:Y:S04]  /*10480*/  LDL.LU R149, [R1+0x2c0] ;  /* 0x0002c00001957983 */ /* 0x004ea80000300800 */
[----:B------:R1:W-:Y:S04]  /*10490*/  STL [R1+0x2b4], R0 ;  /* 0x0002b40001007387 */ /* 0x0003e80000100800 */
[----:B---3--:R-:W3:Y:S04]  /*104a0*/  LDL.LU R148, [R1+0x2c4] ;  /* 0x0002c40001947983 */ /* 0x008ee80000300800 */
[----:B----4-:R-:W4:Y:S04]  /*104b0*/  LDL.LU R147, [R1+0x2c8] ;  /* 0x0002c80001937983 */ /* 0x010f280000300800 */
[----:B------:R-:W4:Y:S04]  /*104c0*/  LDL.LU R146, [R1+0x2cc] ;  /* 0x0002cc0001927983 */ /* 0x000f280000300800 */
        /* <DEDUP_REMOVED lines=8> */
[----:B0-----:R-:W4:Y:S04]  /*10550*/  LDL.LU R137, [R1+0x2f0] ;  /* 0x0002f00001897983 */ /* 0x001f280000300800 */
[----:B-1----:R-:W4:Y:S04]  /*10560*/  LDL.LU R136, [R1+0x2f4] ;  /* 0x0002f40001887983 */ /* 0x002f280000300800 */
[----:B------:R-:W4:Y:S01]  /*10570*/  LDL.LU R0, [R1+0x2f8] ;  /* 0x0002f80001007983 */ /* 0x000f220000300800 */
[----:B------:R-:W-:-:S01]  /*10580*/  FADD R151, R50, R151 ;  /* 0x0000009732977221 */ /* 0x000fc20000000000 */
[----:B------:R-:W-:-:S04]  /*10590*/  FADD R150, R51, R150 ;  /* 0x0000009633967221 */ /* 0x000fc80000000000 */
[----:B------:R0:W-:Y:S01]  /*105a0*/  STL [R1+0x2b8], R151 ;  /* 0x0002b89701007387 */ /* 0x0001e20000100800 */
[----:B--2---:R-:W-:-:S03]  /*105b0*/  FADD R149, R52, R149 ;  /* 0x0000009534957221 */ /* 0x004fc60000000000 */
[----:B------:R1:W-:Y:S01]  /*105c0*/  STL [R1+0x2bc], R150 ;  /* 0x0002bc9601007387 */ /* 0x0003e20000100800 */
[----:B---3--:R-:W-:-:S03]  /*105d0*/  FADD R148, R53, R148 ;  /* 0x0000009435947221 */ /* 0x008fc60000000000 */
[----:B------:R2:W-:Y:S01]  /*105e0*/  STL [R1+0x2c0], R149 ;  /* 0x0002c09501007387 */ /* 0x0005e20000100800 */
[----:B----4-:R-:W-:-:S03]  /*105f0*/  FADD R147, R54, R147 ;  /* 0x0000009336937221 */ /* 0x010fc60000000000 */
        /* <DEDUP_REMOVED lines=198> */
[----:B------:R-:W-:Y:S01]  /*11260*/  STL [R1+0x3c8], R151 ;  /* 0x0003c89701007387 */ /* 0x000fe20000100800 */
[----:B--2---:R-:W-:-:S03]  /*11270*/  FADD R149, R120, R149 ;  /* 0x0000009578957221 */ /* 0x004fc60000000000 */
[----:B------:R-:W-:Y:S01]  /*11280*/  STL [R1+0x3cc], R150 ;  /* 0x0003cc9601007387 */ /* 0x000fe20000100800 */
[----:B---3--:R-:W-:-:S03]  /*11290*/  FADD R148, R121, R148 ;  /* 0x0000009479947221 */ /* 0x008fc60000000000 */
[----:B------:R-:W-:Y:S01]  /*112a0*/  STL [R1+0x3d0], R149 ;  /* 0x0003d09501007387 */ /* 0x000fe20000100800 */
[----:B----4-:R-:W-:-:S03]  /*112b0*/  FADD R147, R122, R147 ;  /* 0x000000937a937221 */ /* 0x010fc60000000000 */
[----:B------:R-:W-:Y:S01]  /*112c0*/  STL [R1+0x3d4], R148 ;  /* 0x0003d49401007387 */ /* 0x000fe20000100800 */
[----:B------:R-:W-:-:S03]  /*112d0*/  FADD R146, R123, R146 ;  /* 0x000000927b927221 */ /* 0x000fc60000000000 */
        /* <DEDUP_REMOVED lines=17> */
[----:B------:R-:W-:-:S01]  /*113f0*/  FADD R137, R132, R137 ;  /* 0x0000008984897221 */ /* 0x000fc20000000000 */
[----:B------:R-:W-:Y:S02]  /*11400*/  FADD R136, R133, R136 ;  /* 0x0000008885887221 */ /* 0x000fe40000000000 */
[----:B------:R-:W-:Y:S04]  /*11410*/  STL [R1+0x3fc], R138 ;  /* 0x0003fc8a01007387 */ /* 0x000fe80000100800 */
[----:B------:R0:W-:Y:S04]  /*11420*/  STL [R1+0x404], R136 ;  /* 0x0004048801007387 */ /* 0x0001e80000100800 */
[----:B------:R1:W-:Y:S04]  /*11430*/  STL [R1+0x400], R137 ;  /* 0x0004008901007387 */ /* 0x0003e80000100800 */
[----:B0-----:R-:W2:Y:S01]  /*11440*/  LDL.LU R136, [R1+0x40c] ;  /* 0x00040c0001887983 */ /* 0x001ea20000300800 */
[----:B------:R-:W-:-:S03]  /*11450*/  FADD R0, R134, R0 ;  /* 0x0000000086007221 */ /* 0x000fc60000000000 */
[----:B-1----:R-:W3:Y:S04]  /*11460*/  LDL.LU R137, [R1+0x410] ;  /* 0x0004100001897983 */ /* 0x002ee80000300800 */
[----:B------:R-:W4:Y:S04]  /*11470*/  LDL.LU R138, [R1+0x414] ;  /* 0x00041400018a7983 */ /* 0x000f280000300800 */
[----:B------:R0:W-:Y:S04]  /*11480*/  STL [R1+0x408], R0 ;  /* 0x0004080001007387 */ /* 0x0001e80000100800 */
        /* <DEDUP_REMOVED lines=13> */
[----:B0-----:R-:W4:Y:S01]  /*11560*/  LDL.LU R0, [R1+0x44c] ;  /* 0x00044c0001007983 */ /* 0x001f220000300800 */
[----:B--2---:R-:W-:-:S05]  /*11570*/  FADD R136, R135, R136 ;  /* 0x0000008887887221 */ /* 0x004fca0000000000 */
[----:B------:R0:W-:Y:S04]  /*11580*/  STL [R1+0x40c], R136 ;  /* 0x00040c8801007387 */ /* 0x0001e80000100800 */
[----:B0-----:R-:W3:Y:S02]  /*11590*/  LDL.LU R136, [R1+0x4ac] ;  /* 0x0004ac0001887983 */ /* 0x001ee40000300800 */
[----:B---3--:R-:W-:-:S05]  /*115a0*/  FADD R137, R136, R137 ;  /* 0x0000008988897221 */ /* 0x008fca0000000000 */
[----:B------:R0:W-:Y:S04]  /*115b0*/  STL [R1+0x410], R137 ;  /* 0x0004108901007387 */ /* 0x0001e80000100800 */
[----:B0-----:R-:W4:Y:S02]  /*115c0*/  LDL.LU R137, [R1+0x4a8] ;  /* 0x0004a80001897983 */ /* 0x001f240000300800 */
[----:B----4-:R-:W-:-:S05]  /*115d0*/  FADD R138, R137, R138 ;  /* 0x0000008a898a7221 */ /* 0x010fca0000000000 */
[----:B------:R0:W-:Y:S04]  /*115e0*/  STL [R1+0x414], R138 ;  /* 0x0004148a01007387 */ /* 0x0001e80000100800 */
[----:B0-----:R-:W2:Y:S02]  /*115f0*/  LDL.LU R138, [R1+0x4a4] ;  /* 0x0004a400018a7983 */ /* 0x001ea40000300800 */
[----:B--2---:R-:W-:-:S05]  /*11600*/  FADD R139, R138, R139 ;  /* 0x0000008b8a8b7221 */ /* 0x004fca0000000000 */
        /* <DEDUP_REMOVED lines=37> */
[----:B0-----:R-:W2:Y:S01]  /*11860*/  LDL.LU R151, [R1+0x470] ;  /* 0x0004700001977983 */ /* 0x001ea20000300800 */
[----:B------:R-:W-:Y:S01]  /*11870*/  UMOV UR6, URZ ;  /* 0x0000003f00067c82 */ /* 0x000fe20008000000 */
[----:B--2---:R-:W-:-:S05]  /*11880*/  FADD R0, R0, R151 ;  /* 0x0000009700007221 */ /* 0x004fca0000000000 */
[----:B------:R0:W-:Y:S02]  /*11890*/  STL [R1+0x44c], R0 ;  /* 0x00044c0001007387 */ /* 0x0001e40000100800 */
.L_x_28:
[----:B------:R-:W-:Y:S05]  /*118a0*/  @!P1 BRA `(.L_x_29) ;  /* 0x0000000000049947 */ /* 0x000fea0003800000 */
[----:B------:R-:W-:Y:S01]  /*118b0*/  BPT.TRAP 0x1 ;  /* 0x000000040000795c */ /* 0x000fe20000300000 */
.L_x_29:
[----:B0-----:R-:W2:Y:S04]  /*118c0*/  LDL R0, [R1+0x450] ;  /* 0x0004500001007983 */ /* 0x001ea80000100800 */
[----:B-----5:R0:W-:Y:S04]  /*118d0*/  STL [R1+0x470], R2 ;  /* 0x0004700201007387 */ /* 0x0201e80000100800 */
[----:B0-----:R-:W3:Y:S01]  /*118e0*/  LDL R2, [R1+0x454] ;  /* 0x0004540001027983 */ /* 0x001ee20000100800 */
[----:B--2---:R-:W-:Y:S01]  /*118f0*/  ISETP.NE.AND P0, PT, R0, RZ, PT ;  /* 0x000000ff0000720c */ /* 0x004fe20003f05270 */
[----:B------:R-:W-:-:S12]  /*11900*/  IMAD.U32 R0, RZ, RZ, UR25 ;  /* 0x00000019ff007e24 */ /* 0x000fd8000f8e00ff */
[----:B------:R-:W-:-:S05]  /*11910*/  @P0 LEA R0, R0, UR12, 0x3 ;  /* 0x0000000c00000c11 */ /* 0x000fca000f8e18ff */
[----:B------:R-:W-:-:S05]  /*11920*/  @P0 VIADD R0, R0, 0x18 ;  /* 0x0000001800000836 */ /* 0x000fca0000000000 */
[----:B---3--:R-:W-:Y:S02]  /*11930*/  @P0 PRMT R0, R2, 0x654, R0 ;  /* 0x0000065402000816 */ /* 0x008fe40000000000 */
[----:B------:R0:W5:Y:S01]  /*11940*/  LDL.LU R2, [R1+0x470] ;  /* 0x0004700001027983 */ /* 0x0001620000300800 */
[----:B------:R-:W-:Y:S01]  /*11950*/  UISETP.GT.U32.AND UP0, UPT, UR13, 0x1, UPT ;  /* 0x000000010d00788c */ /* 0x000fe2000bf04070 */
[----:B------:R0:W-:Y:S05]  /*11960*/  @P0 SYNCS.ARRIVE.TRANS64.RED.A1T0 RZ, [R0+URZ], RZ ;  /* 0x000000ff00ff09a7 */ /* 0x0001ea000810043f */
[----:B------:R-:W-:-:S13]  /*11970*/  PLOP3.LUT P0, PT, PT, PT, UP0, 0x80, 0x0 ;  /* 0x000000000000781c */ /* 0x000fda0003f0f008 */
[----:B0-----:R-:W-:Y:S05]  /*11980*/  @P0 BRA `(.L_x_30) ;  /* 0x0000000000040947 */ /* 0x001fea0003800000 */
[----:B------:R-:W-:Y:S01]  /*11990*/  BPT.TRAP 0x1 ;  /* 0x000000040000795c */ /* 0x000fe20000300000 */
.L_x_30:
[----:B------:R-:W-:Y:S02]  /*119a0*/  UISETP.GT.AND UP2, UPT, UR26, 0x1, UPT ;  /* 0x000000011a00788c */ /* 0x000fe4000bf44270 */
[----:B------:R-:W-:Y:S02]  /*119b0*/  UIADD3 UR23, UR23, 0x1, URZ ;  /* 0x0000000117177890 */ /* 0x000fe4000fffe03f */
[----:B------:R-:W-:Y:S02]  /*119c0*/  UIADD3 UR25, UR25, 0x1, URZ ;  /* 0x0000000119197890 */ /* 0x000fe4000fffe03f */
[----:B------:R-:W-:Y:S01]  /*119d0*/  PLOP3.LUT P0, PT, PT, PT, UP2, 0x80, 0x0 ;  /* 0x000000000000781c */ /* 0x000fe20003f0f028 */
[----:B------:R-:W-:Y:S02]  /*119e0*/  UISETP.NE.AND UP0, UPT, UR23, 0x3, UPT ;  /* 0x000000031700788c */ /* 0x000fe4000bf05270 */
[----:B------:R-:W-:Y:S02]  /*119f0*/  UIADD3 UR16, UR26, -0x1, URZ ;  /* 0xffffffff1a107890 */ /* 0x000fe4000fffe03f */
[----:B------:R-:W-:-:S02]  /*11a00*/  USEL UR8, URZ, 0x1, UP0 ;  /* 0x000000013f087887 */ /* 0x000fc40008000000 */
[----:B------:R-:W-:Y:S02]  /*11a10*/  UISETP.NE.AND UP1, UPT, UR25, 0x3, UPT ;  /* 0x000000031900788c */ /* 0x000fe4000bf25270 */
[----:B------:R-:W-:Y:S02]  /*11a20*/  ULOP3.LUT UR24, UR24, UR8, URZ, 0x3c, !UPT ;  /* 0x0000000818187292 */ /* 0x000fe4000f8e3c3f */
[----:B------:R-:W-:Y:S02]  /*11a30*/  USEL UR23, UR23, URZ, UP0 ;  /* 0x0000003f17177287 */ /* 0x000fe40008000000 */
[----:B------:R-:W-:Y:S01]  /*11a40*/  USEL UR25, UR25, URZ, UP1 ;  /* 0x0000003f19197287 */ /* 0x000fe20008800000 */
[----:B------:R-:W-:Y:S01]  /*11a50*/  UMOV UR8, 0x1 ;  /* 0x0000000100087882 */ /* 0x000fe20000000000 */
[----:B------:R-:W-:Y:S01]  /*11a60*/  UMOV UR26, UR16 ;  /* 0x00000010001a7c82 */ /* 0x000fe20008000000 */
[----:B------:R-:W-:Y:S09]  /*11a70*/  @P0 BRA `(.L_x_31) ;  /* 0xffffff74006c0947 */ /* 0x000ff2000383ffff */
.L_x_23:
[----:B------:R-:W-:-:S04]  /*11a80*/  UISETP.NE.AND UP0, UPT, UR6, URZ, UPT ;  /* 0x0000003f0600728c */ /* 0x000fc8000bf05270 */
[----:B------:R-:W-:-:S06]  /*11a90*/  USEL UR6, URZ, 0x1, !UP0 ;  /* 0x000000013f067887 */ /* 0x000fcc000c000000 */
[----:B------:R-:W-:-:S13]  /*11aa0*/  ISETP.NE.AND P0, PT, RZ, UR6, PT ;  /* 0x00000006ff007c0c */ /* 0x000fda000bf05270 */
[----:B------:R-:W-:Y:S05]  /*11ab0*/  @!P0 BRA `(.L_x_32) ;  /* 0x0000003800188947 */ /* 0x000fea0003800000 */
[----:B------:R2:W-:Y:S04]  /*11ac0*/  STL [R1+0x628], R41 ;  /* 0x0006282901007387 */ /* 0x0005e80000100800 */
[----:B--2---:R-:W2:Y:S04]  /*11ad0*/  LDL.LU R41, [R1] ;  /* 0x0000000001297983 */ /* 0x004ea80000300800 */
[----:B------:R3:W-:Y:S04]  /*11ae0*/  STL [R1+0x624], R42 ;  /* 0x0006242a01007387 */ /* 0x0007e80000100800 */
[----:B---3--:R-:W3:Y:S04]  /*11af0*/  LDL.LU R42, [R1+0x4] ;  /* 0x00000400012a7983 */ /* 0x008ee80000300800 */
[----:B------:R4:W-:Y:S04]  /*11b00*/  STL [R1+0x620], R43 ;  /* 0x0006202b01007387 */ /* 0x0009e80000100800 */
[----:B----4-:R-:W4:Y:S04]  /*11b10*/  LDL.LU R43, [R1+0x8] ;  /* 0x00000800012b7983 */ /* 0x010f280000300800 */
[----:B------:R0:W-:Y:S04]  /*11b20*/  STL [R1+0x61c], R44 ;  /* 0x00061c2c01007387 */ /* 0x0001e80000100800 */
[----:B0-----:R-:W4:Y:S04]  /*11b30*/  LDL.LU R44, [R1+0xc] ;  /* 0x00000c00012c7983 */ /* 0x001f280000300800 */
        /* <DEDUP_REMOVED lines=144> */
[----:B------:R-:W4:Y:S04]  /*12440*/  LDL.LU R0, [R1+0x204] ;  /* 0x0002040001007983 */ /* 0x000f280000300800 */
        /* <DEDUP_REMOVED lines=69> */
[----:B0-----:R-:W4:Y:S01]  /*128a0*/  LDL.LU R151, [R1+0x130] ;  /* 0x0001300001977983 */ /* 0x001f220000300800 */
[----:B--2--5:R-:W-:Y:S01]  /*128b0*/  FADD R2, R41, R2 ;  /* 0x0000000229027221 */ /* 0x024fe20000000000 */
[----:B---3--:R-:W-:Y:S01]  /*128c0*/  FADD R3, R42, R3 ;  /* 0x000000032a037221 */ /* 0x008fe20000000000 */
[----:B----4-:R-:W-:Y:S01]  /*128d0*/  FADD R4, R43, R4 ;  /* 0x000000042b047221 */ /* 0x010fe20000000000 */
[----:B------:R-:W2:Y:S01]  /*128e0*/  LDL.LU R41, [R1+0x628] ;  /* 0x0006280001297983 */ /* 0x000ea20000300800 */
[----:B------:R-:W-:Y:S01]  /*128f0*/  FADD R5, R44, R5 ;  /* 0x000000052c057221 */ /* 0x000fe20000000000 */
[----:B------:R-:W-:-:S02]  /*12900*/  FADD R6, R45, R6 ;  /* 0x000000062d067221 */ /* 0x000fc40000000000 */
[----:B------:R-:W3:Y:S01]  /*12910*/  LDL.LU R42, [R1+0x624] ;  /* 0x00062400012a7983 */ /* 0x000ee20000300800 */
[----:B------:R-:W-:-:S03]  /*12920*/  FADD R7, R46, R7 ;  /* 0x000000072e077221 */ /* 0x000fc60000000000 */
[----:B------:R-:W4:Y:S01]  /*12930*/  LDL.LU R43, [R1+0x620] ;  /* 0x00062000012b7983 */ /* 0x000f220000300800 */
[----:B------:R-:W-:-:S03]  /*12940*/  FADD R8, R47, R8 ;  /* 0x000000082f087221 */ /* 0x000fc60000000000 */
[----:B------:R-:W2:Y:S01]  /*12950*/  LDL.LU R44, [R1+0x61c] ;  /* 0x00061c00012c7983 */ /* 0x000ea20000300800 */
[----:B------:R-:W-:-:S03]  /*12960*/  FADD R9, R48, R9 ;  /* 0x0000000930097221 */ /* 0x000fc60000000000 */
        /* <DEDUP_REMOVED lines=133> */
[----:B------:R-:W-:Y:S01]  /*131c0*/  FADD R204, R115, R204 ;  /* 0x000000cc73cc7221 */ /* 0x000fe20000000000 */
[----:B------:R-:W-:Y:S02]  /*131d0*/  FADD R118, R119, R118 ;  /* 0x0000007677767221 */ /* 0x000fe40000000000 */
[----:B------:R-:W2:Y:S01]  /*131e0*/  LDL.LU R112, [R1+0x50c] ;  /* 0x00050c0001707983 */ /* 0x000ea20000300800 */
[----:B------:R-:W-:-:S03]  /*131f0*/  FADD R205, R116, R205 ;  /* 0x000000cd74cd7221 */ /* 0x000fc60000000000 */
[----:B------:R-:W2:Y:S01]  /*13200*/  LDL.LU R113, [R1+0x508] ;  /* 0x0005080001717983 */ /* 0x000ea20000300800 */
[----:B------:R-:W-:-:S03]  /*13210*/  FADD R0, R117, R0 ;  /* 0x0000000075007221 */ /* 0x000fc60000000000 */
[----:B------:R-:W2:Y:S01]  /*13220*/  LDL.LU R114, [R1+0x504] ;  /* 0x0005040001727983 */ /* 0x000ea20000300800 */
[----:B------:R-:W-:-:S03]  /*13230*/  FADD R208, R149, R208 ;  /* 0x000000d095d07221 */ /* 0x000fc60000000000 */
[----:B------:R-:W2:Y:S04]  /*13240*/  LDL.LU R115, [R1+0x500] ;  /* 0x0005000001737983 */ /* 0x000ea80000300800 */
[----:B------:R-:W2:Y:S01]  /*13250*/  LDL.LU R116, [R1+0x4fc] ;  /* 0x0004fc0001747983 */ /* 0x000ea20000300800 */
[----:B------:R-:W-:Y:S01]  /*13260*/  FADD R207, R150, R207 ;  /* 0x000000cf96cf7221 */ /* 0x000fe20000000000 */
[----:B------:R-:W-:Y:S01]  /*13270*/  FADD R206, R151, R206 ;  /* 0x000000ce97ce7221 */ /* 0x000fe20000000000 */
[----:B------:R-:W-:Y:S01]  /*13280*/  FADD R237, R120, R237 ;  /* 0x000000ed78ed7221 */ /* 0x000fe20000000000 */
[----:B------:R-:W3:Y:S01]  /*13290*/  LDL.LU R117, [R1+0x1b8] ;  /* 0x0001b80001757983 */ /* 0x000ee20000300800 */
[----:B------:R-:W-:Y:S01]  /*132a0*/  FADD R236, R121, R236 ;  /* 0x000000ec79ec7221 */ /* 0x000fe20000000000 */
[----:B------:R-:W-:Y:S01]  /*132b0*/  FADD R235, R122, R235 ;  /* 0x000000eb7aeb7221 */ /* 0x000fe20000000000 */
[----:B------:R-:W-:Y:S01]  /*132c0*/  FADD R234, R123, R234 ;  /* 0x000000ea7bea7221 */ /* 0x000fe20000000000 */
[----:B------:R-:W3:Y:S01]  /*132d0*/  LDL.LU R149, [R1+0x208] ;  /* 0x0002080001957983 */ /* 0x000ee20000300800 */
[----:B------:R-:W-:Y:S01]  /*132e0*/  FADD R233, R124, R233 ;  /* 0x000000e97ce97221 */ /* 0x000fe20000000000 */
[----:B------:R-:W-:Y:S01]  /*132f0*/  FADD R232, R125, R232 ;  /* 0x000000e87de87221 */ /* 0x000fe20000000000 */
[----:B------:R-:W-:Y:S01]  /*13300*/  FADD R231, R126, R231 ;  /* 0x000000e77ee77221 */ /* 0x000fe20000000000 */
[----:B------:R0:W-:Y:S01]  /*13310*/  STL [R1+0x200], R118 ;  /* 0x0002007601007387 */ /* 0x0001e20000100800 */
[----:B------:R-:W-:Y:S01]  /*13320*/  FADD R230, R127, R230 ;  /* 0x000000e67fe67221 */ /* 0x000fe20000000000 */
        /* <DEDUP_REMOVED lines=8> */
[----:B0-----:R-:W4:Y:S01]  /*133b0*/  LDL.LU R118, [R1+0x1bc] ;  /* 0x0001bc0001767983 */ /* 0x001f220000300800 */
[----:B------:R-:W-:Y:S01]  /*133c0*/  FADD R215, R142, R215 ;  /* 0x000000d78ed77221 */ /* 0x000fe20000000000 */
[----:B------:R-:W-:Y:S01]  /*133d0*/  FADD R224, R133, R224 ;  /* 0x000000e085e07221 */ /* 0x000fe20000000000 */
[----:B------:R-:W-:Y:S01]  /*133e0*/  FADD R214, R143, R214 ;  /* 0x000000d68fd67221 */ /* 0x000fe20000000000 */
[----:B------:R0:W-:Y:S01]  /*133f0*/  STL [R1+0x204], R0 ;  /* 0x0002040001007387 */ /* 0x0001e20000100800 */
[----:B------:R-:W-:Y:S01]  /*13400*/  FADD R223, R134, R223 ;  /* 0x000000df86df7221 */ /* 0x000fe20000000000 */
[----:B------:R-:W-:Y:S01]  /*13410*/  FADD R213, R144, R213 ;  /* 0x000000d590d57221 */ /* 0x000fe20000000000 */
[----:B------:R-:W-:Y:S01]  /*13420*/  FADD R222, R135, R222 ;  /* 0x000000de87de7221 */ /* 0x000fe20000000000 */
[----:B------:R-:W4:Y:S01]  /*13430*/  LDL.LU R150, [R1+0x20c] ;  /* 0x00020c0001967983 */ /* 0x000f220000300800 */
[----:B------:R-:W-:Y:S01]  /*13440*/  FADD R212, R145, R212 ;  /* 0x000000d491d47221 */ /* 0x000fe20000000000 */
[----:B------:R-:W-:Y:S01]  /*13450*/  FADD R221, R136, R221 ;  /* 0x000000dd88dd7221 */ /* 0x000fe20000000000 */
[----:B------:R-:W-:Y:S01]  /*13460*/  FADD R211, R146, R211 ;  /* 0x000000d392d37221 */ /* 0x000fe20000000000 */
[----:B------:R-:W2:Y:S01]  /*13470*/  LDL.LU R119, [R1+0x1c0] ;  /* 0x0001c00001777983 */ /* 0x000ea20000300800 */
[----:B------:R-:W-:Y:S01]  /*13480*/  FADD R220, R137, R220 ;  /* 0x000000dc89dc7221 */ /* 0x000fe20000000000 */
[----:B------:R-:W-:Y:S01]  /*13490*/  FADD R210, R147, R210 ;  /* 0x000000d293d27221 */ /* 0x000fe20000000000 */
[----:B------:R-:W-:Y:S01]  /*134a0*/  FADD R219, R138, R219 ;  /* 0x000000db8adb7221 */ /* 0x000fe20000000000 */
[----:B------:R-:W2:Y:S01]  /*134b0*/  LDL.LU R151, [R1+0x210] ;  /* 0x0002100001977983 */ /* 0x000ea20000300800 */
[----:B------:R-:W-:-:S03]  /*134c0*/  FADD R209, R148, R209 ;  /* 0x000000d194d17221 */ /* 0x000fc60000000000 */
[----:B------:R-:W2:Y:S04]  /*134d0*/  LDL.LU R120, [R1+0x1c4] ;  /* 0x0001c40001787983 */ /* 0x000ea80000300800 */
[----:B0-----:R-:W2:Y:S04]  /*134e0*/  LDL.LU R0, [R1+0x214] ;  /* 0x0002140001007983 */ /* 0x001ea80000300800 */
        /* <DEDUP_REMOVED lines=28> */
[----:B---3--:R-:W-:-:S03]  /*136b0*/  FADD R149, R117, R149 ;  /* 0x0000009575957221 */ /* 0x008fc60000000000 */
[----:B------:R-:W3:Y:S04]  /*136c0*/  LDL.LU R117, [R1+0x4f8] ;  /* 0x0004f80001757983 */ /* 0x000ee80000300800 */
[----:B------:R0:W-:Y:S04]  /*136d0*/  STL [R1+0x208], R149 ;  /* 0x0002089501007387 */ /* 0x0001e80000100800 */
[----:B0-----:R-:W3:Y:S01]  /*136e0*/  LDL.LU R149, [R1+0x250] ;  /* 0x0002500001957983 */ /* 0x001ee20000300800 */
[----:B----4-:R-:W-:-:S03]  /*136f0*/  FADD R150, R118, R150 ;  /* 0x0000009676967221 */ /* 0x010fc60000000000 */
[----:B------:R-:W4:Y:S04]  /*13700*/  LDL.LU R118, [R1+0x4f4] ;  /* 0x0004f40001767983 */ /* 0x000f280000300800 */
[----:B------:R0:W-:Y:S01]  /*13710*/  STL [R1+0x20c], R150 ;  /* 0x00020c9601007387 */ /* 0x0001e20000100800 */
[----:B--2---:R-:W-:-:S03]  /*13720*/  FADD R151, R119, R151 ;  /* 0x0000009777977221 */ /* 0x004fc60000000000 */
[----:B0-----:R-:W2:Y:S04]  /*13730*/  LDL.LU R150, [R1+0x254] ;  /* 0x0002540001967983 */ /* 0x001ea80000300800 */
[----:B------:R-:W4:Y:S04]  /*13740*/  LDL.LU R119, [R1+0x4f0] ;  /* 0x0004f00001777983 */ /* 0x000f280000300800 */
[----:B------:R0:W-:Y:S04]  /*13750*/  STL [R1+0x210], R151 ;  /* 0x0002109701007387 */ /* 0x0001e80000100800 */
[----:B0-----:R-:W4:Y:S01]  /*13760*/  LDL.LU R151, [R1+0x258] ;  /* 0x0002580001977983 */ /* 0x001f220000300800 */
[----:B------:R-:W-:Y:S01]  /*13770*/  FADD R0, R120, R0 ;  /* 0x0000000078007221 */ /* 0x000fe20000000000 */
[----:B------:R-:W-:-:S02]  /*13780*/  FADD R122, R121, R122 ;  /* 0x0000007a797a7221 */ /* 0x000fc40000000000 */
[----:B------:R-:W4:Y:S01]  /*13790*/  LDL.LU R120, [R1+0x4ec] ;  /* 0x0004ec0001787983 */ /* 0x000f220000300800 */
[----:B------:R-:W-:-:S03]  /*137a0*/  FADD R124, R123, R124 ;  /* 0x0000007c7b7c7221 */ /* 0x000fc60000000000 */
[----:B------:R0:W-:Y:S01]  /*137b0*/  STL [R1+0x214], R0 ;  /* 0x0002140001007387 */ /* 0x0001e20000100800 */
[----:B------:R-:W-:-:S03]  /*137c0*/  FADD R126, R125, R126 ;  /* 0x0000007e7d7e7221 */ /* 0x000fc60000000000 */
[----:B0-----:R-:W4:Y:S04]  /*137d0*/  LDL.LU R0, [R1+0x25c] ;  /* 0x00025c0001007983 */ /* 0x001f280000300800 */
[----:B------:R-:W4:Y:S04]  /*137e0*/  LDL.LU R121, [R1+0x4e8] ;  /* 0x0004e80001797983 */ /* 0x000f280000300800 */
[----:B------:R0:W-:Y:S01]  /*137f0*/  STL [R1+0x218], R122 ;  /* 0x0002187a01007387 */ /* 0x0001e20000100800 */
[----:B------:R-:W-:Y:S01]  /*13800*/  FADD R128, R127, R128 ;  /* 0x000000807f807221 */ /* 0x000fe20000000000 */
[----:B------:R-:W-:-:S02]  /*13810*/  FADD R139, R129, R139 ;  /* 0x0000008b818b7221 */ /* 0x000fc40000000000 */
[----:B0-----:R-:W4:Y:S04]  /*13820*/  LDL.LU R122, [R1+0x4e4] ;  /* 0x0004e400017a7983 */ /* 0x001f280000300800 */
[----:B------:R-:W4:Y:S04]  /*13830*/  LDL.LU R123, [R1+0x4e0] ;  /* 0x0004e000017b7983 */ /* 0x000f280000300800 */
[----:B------:R0:W-:Y:S01]  /*13840*/  STL [R1+0x21c], R124 ;  /* 0x00021c7c01007387 */ /* 0x0001e20000100800 */
[----:B------:R-:W-:-:S03]  /*13850*/  FADD R140, R130, R140 ;  /* 0x0000008c828c7221 */ /* 0x000fc60000000000 */
        /* <DEDUP_REMOVED lines=34> */
[----:B------:R0:W-:Y:S04]  /*13a80*/  STL [R1+0x240], R145 ;  /* 0x0002409101007387 */ /* 0x0001e80000100800 */
[----:B0-----:R-:W4:Y:S04]  /*13a90*/  LDL.LU R145, [R1+0x278] ;  /* 0x0002780001917983 */ /* 0x001f280000300800 */
[----:B------:R-:W4:Y:S04]  /*13aa0*/  LDL.LU R136, [R1+0x4ac] ;  /* 0x0004ac0001887983 */ /* 0x000f280000300800 */
[----:B------:R0:W-:Y:S04]  /*13ab0*/  STL [R1+0x244], R146 ;  /* 0x0002449201007387 */ /* 0x0001e80000100800 */
[----:B0-----:R-:W4:Y:S04]  /*13ac0*/  LDL.LU R146, [R1+0x27c] ;  /* 0x00027c0001927983 */ /* 0x001f280000300800 */
[----:B------:R-:W4:Y:S04]  /*13ad0*/  LDL.LU R137, [R1+0x4a8] ;  /* 0x0004a80001897983 */ /* 0x000f280000300800 */
[----:B------:R0:W-:Y:S04]  /*13ae0*/  STL [R1+0x248], R147 ;  /* 0x0002489301007387 */ /* 0x0001e80000100800 */
[----:B0-----:R-:W4:Y:S04]  /*13af0*/  LDL.LU R147, [R1+0x280] ;  /* 0x0002800001937983 */ /* 0x001f280000300800 */
[----:B------:R-:W4:Y:S01]  /*13b00*/  LDL.LU R138, [R1+0x4a4] ;  /* 0x0004a400018a7983 */ /* 0x000f220000300800 */
[----:B---3--:R-:W-:-:S03]  /*13b10*/  FADD R149, R24, R149 ;  /* 0x0000009518957221 */ /* 0x008fc60000000000 */
[----:B------:R0:W-:Y:S04]  /*13b20*/  STL [R1+0x24c], R148 ;  /* 0x00024c9401007387 */ /* 0x0001e80000100800 */
[----:B0-----:R-:W3:Y:S04]  /*13b30*/  LDL.LU R148, [R1+0x284] ;  /* 0x0002840001947983 */ /* 0x001ee80000300800 */
[----:B------:R0:W-:Y:S01]  /*13b40*/  STL [R1+0x250], R149 ;  /* 0x0002509501007387 */ /* 0x0001e20000100800 */
[----:B--2---:R-:W-:-:S03]  /*13b50*/  FADD R150, R25, R150 ;  /* 0x0000009619967221 */ /* 0x004fc60000000000 */
[----:B0-----:R-:W2:Y:S04]  /*13b60*/  LDL.LU R149, [R1+0x288] ;  /* 0x0002880001957983 */ /* 0x001ea80000300800 */
[----:B------:R0:W-:Y:S04]  /*13b70*/  STL [R1+0x254], R150 ;  /* 0x0002549601007387 */ /* 0x0001e80000100800 */
[----:B0-----:R-:W2:Y:S01]  /*13b80*/  LDL.LU R150, [R1+0x28c] ;  /* 0x00028c0001967983 */ /* 0x001ea20000300800 */
[----:B----4-:R-:W-:-:S05]  /*13b90*/  FADD R151, R26, R151 ;  /* 0x000000971a977221 */ /* 0x010fca0000000000 */
[----:B------:R0:W-:Y:S04]  /*13ba0*/  STL [R1+0x258], R151 ;  /* 0x0002589701007387 */ /* 0x0001e80000100800 */
[----:B0-----:R-:W4:Y:S01]  /*13bb0*/  LDL.LU R151, [R1+0x290] ;  /* 0x0002900001977983 */ /* 0x001f220000300800 */
[----:B------:R-:W-:-:S03]  /*13bc0*/  FADD R0, R27, R0 ;  /* 0x000000001b007221 */ /* 0x000fc60000000000 */
[----:B------:R-:W4:Y:S04]  /*13bd0*/  LDL.LU R27, [R1+0x2c8] ;  /* 0x0002c800011b7983 */ /* 0x000f280000300800 */
[----:B------:R-:W4:Y:S04]  /*13be0*/  LDL.LU R26, [R1+0x2cc] ;  /* 0x0002cc00011a7983 */ /* 0x000f280000300800 */
[----:B------:R-:W4:Y:S04]  /*13bf0*/  LDL.LU R25, [R1+0x2d0] ;  /* 0x0002d00001197983 */ /* 0x000f280000300800 */
[----:B------:R0:W-:Y:S04]  /*13c00*/  STL [R1+0x25c], R0 ;  /* 0x00025c0001007387 */ /* 0x0001e80000100800 */
[----:B------:R-:W4:Y:S04]  /*13c10*/  LDL.LU R24, [R1+0x2d4] ;  /* 0x0002d40001187983 */ /* 0x000f280000300800 */
[----:B0-----:R-:W4:Y:S01]  /*13c20*/  LDL.LU R0, [R1+0x2d8] ;  /* 0x0002d80001007983 */ /* 0x001f220000300800 */
[----:B------:R-:W-:-:S05]  /*13c30*/  FADD R139, R28, R139 ;  /* 0x0000008b1c8b7221 */ /* 0x000fca0000000000 */
[----:B------:R0:W-:Y:S04]  /*13c40*/  STL [R1+0x260], R139 ;  /* 0x0002608b01007387 */ /* 0x0001e80000100800 */
[----:B0-----:R-:W4:Y:S01]  /*13c50*/  LDL.LU R139, [R1+0x4a0] ;  /* 0x0004a000018b7983 */ /* 0x001f220000300800 */
[----:B------:R-:W-:-:S03]  /*13c60*/  FADD R140, R29, R140 ;  /* 0x0000008c1d8c7221 */ /* 0x000fc60000000000 */
[----:B------:R-:W4:Y:S04]  /*13c70*/  LDL.LU R28, [R1+0x2c4] ;  /* 0x0002c400011c7983 */ /* 0x000f280000300800 */
        /* <DEDUP_REMOVED lines=30> */
[----:B---3--:R-:W-:-:S03]  /*13e60*/  FADD R148, R37, R148 ;  /* 0x0000009425947221 */ /* 0x008fc60000000000 */
[----:B------:R-:W3:Y:S04]  /*13e70*/  LDL.LU R36, [R1+0x2a4] ;  /* 0x0002a40001247983 */ /* 0x000ee80000300800 */
[----:B------:R0:W-:Y:S01]  /*13e80*/  STL [R1+0x284], R148 ;  /* 0x0002849401007387 */ /* 0x0001e20000100800 */
[----:B--2---:R-:W-:-:S03]  /*13e90*/  FADD R149, R38, R149 ;  /* 0x0000009526957221 */ /* 0x004fc60000000000 */
[----:B0-----:R-:W2:Y:S04]  /*13ea0*/  LDL.LU R148, [R1+0x47c] ;  /* 0x00047c0001947983 */ /* 0x001ea80000300800 */
[----:B------:R-:W2:Y:S04]  /*13eb0*/  LDL.LU R37, [R1+0x2a0] ;  /* 0x0002a00001257983 */ /* 0x000ea80000300800 */
[----:B------:R0:W-:Y:S01]  /*13ec0*/  STL [R1+0x288], R149 ;  /* 0x0002889501007387 */ /* 0x0001e20000100800 */
[----:B------:R-:W-:-:S03]  /*13ed0*/  FADD R150, R39, R150 ;  /* 0x0000009627967221 */ /* 0x000fc60000000000 */
[----:B0-----:R-:W2:Y:S04]  /*13ee0*/  LDL.LU R149, [R1+0x478] ;  /* 0x0004780001957983 */ /* 0x001ea80000300800 */
[----:B------:R-:W2:Y:S04]  /*13ef0*/  LDL.LU R38, [R1+0x29c] ;  /* 0x00029c0001267983 */ /* 0x000ea80000300800 */
[----:B------:R0:W-:Y:S01]  /*13f00*/  STL [R1+0x28c], R150 ;  /* 0x00028c9601007387 */ /* 0x0001e20000100800 */
[----:B----4-:R-:W-:-:S03]  /*13f10*/  FADD R151, R40, R151 ;  /* 0x0000009728977221 */ /* 0x010fc60000000000 */
[----:B0-----:R-:W4:Y:S04]  /*13f20*/  LDL.LU R150, [R1+0x474] ;  /* 0x0004740001967983 */ /* 0x001f280000300800 */
[----:B------:R-:W4:Y:S04]  /*13f30*/  LDL.LU R39, [R1+0x298] ;  /* 0x0002980001277983 */ /* 0x000f280000300800 */
[----:B------:R0:W-:Y:S04]  /*13f40*/  STL [R1+0x290], R151 ;  /* 0x0002909701007387 */ /* 0x0001e80000100800 */
[----:B0-----:R-:W4:Y:S04]  /*13f50*/  LDL.LU R151, [R1+0x470] ;  /* 0x0004700001977983 */ /* 0x001f280000300800 */
[----:B------:R-:W4:Y:S01]  /*13f60*/  LDL.LU R40, [R1+0x294] ;  /* 0x0002940001287983 */ /* 0x000f220000300800 */
        /* <DEDUP_REMOVED lines=13> */
[----:B---3--:R-:W-:Y:S01]  /*14040*/  FADD R36, R45, R36 ;  /* 0x000000242d247221 */ /* 0x008fe20000000000 */
[----:B--2---:R-:W-:Y:S01]  /*14050*/  FADD R37, R44, R37 ;  /* 0x000000252c257221 */ /* 0x004fe20000000000 */
[----:B------:R-:W-:Y:S01]  /*14060*/  FADD R38, R43, R38 ;  /* 0x000000262b267221 */ /* 0x000fe20000000000 */
[----:B----4-:R-:W-:Y:S01]  /*14070*/  FADD R39, R42, R39 ;  /* 0x000000272a277221 */ /* 0x010fe20000000000 */
[----:B------:R-:W-:-:S05]  /*14080*/  FADD R40, R41, R40 ;  /* 0x0000002829287221 */ /* 0x000fca0000000000 */
[----:B------:R0:W-:Y:S04]  /*14090*/  STL [R1+0x294], R40 ;  /* 0x0002942801007387 */ /* 0x0001e80000100800 */
        /* <DEDUP_REMOVED lines=14> */
[----:B------:R-:W4:Y:S04]  /*14180*/  LDL.LU R53, [R1+0x2dc] ;  /* 0x0002dc0001357983 */ /* 0x000f280000300800 */
[----:B------:R1:W-:Y:S04]  /*14190*/  STL [R1+0x2d0], R25 ;  /* 0x0002d01901007387 */ /* 0x0003e80000100800 */
[----:B------:R-:W4:Y:S04]  /*141a0*/  LDL.LU R52, [R1+0x2e0] ;  /* 0x0002e00001347983 */ /* 0x000f280000300800 */
[----:B------:R1:W-:Y:S04]  /*141b0*/  STL [R1+0x2d4], R24 ;  /* 0x0002d41801007387 */ /* 0x0003e80000100800 */
        /* <DEDUP_REMOVED lines=13> */
[----:B--2---:R-:W2:Y:S04]  /*14290*/  LDL.LU R39, [R1+0x314] ;  /* 0x0003140001277983 */ /* 0x004ea80000300800 */
[----:B---3--:R-:W3:Y:S04]  /*142a0*/  LDL.LU R38, [R1+0x318] ;  /* 0x0003180001267983 */ /* 0x008ee80000300800 */
[----:B----4-:R-:W4:Y:S04]  /*142b0*/  LDL.LU R37, [R1+0x31c] ;  /* 0x00031c0001257983 */ /* 0x010f280000300800 */
[----:B-1----:R-:W4:Y:S04]  /*142c0*/  LDL.LU R36, [R1+0x320] ;  /* 0x0003200001247983 */ /* 0x002f280000300800 */
        /* <DEDUP_REMOVED lines=12> */
[----:B------:R-:W4:Y:S01]  /*14390*/  LDL.LU R0, [R1+0x354] ;  /* 0x0003540001007983 */ /* 0x000f220000300800 */
[----:B------:R-:W-:Y:S01]  /*143a0*/  FADD R53, R59, R53 ;  /* 0x000000353b357221 */ /* 0x000fe20000000000 */
        /* <DEDUP_REMOVED lines=74> */
[----:B--2---:R-:W2:Y:S04]  /*14850*/  LDL.LU R40, [R1+0x38c] ;  /* 0x00038c0001287983 */ /* 0x004ea80000300800 */
        /* <DEDUP_REMOVED lines=167> */
[----:B------:R-:W-:Y:S01]  /*152d0*/  FADD R24, R150, R24 ;  /* 0x0000001896187221 */ /* 0x000fe20000000000 */
[----:B------:R-:W-:-:S05]  /*152e0*/  FADD R0, R0, R151 ;  /* 0x0000009700007221 */ /* 0x000fca0000000000 */
[----:B------:R0:W-:Y:S04]  /*152f0*/  STL [R1+0x44c], R0 ;  /* 0x00044c0001007387 */ /* 0x0001e80000100800 */
[----:B------:R0:W-:Y:S04]  /*15300*/  STL [R1+0x444], R25 ;  /* 0x0004441901007387 */ /* 0x0001e80000100800 */
[----:B------:R0:W-:Y:S02]  /*15310*/  STL [R1+0x448], R24 ;  /* 0x0004481801007387 */ /* 0x0001e40000100800 */
.L_x_32:
[----:B0-----:R-:W0:Y:S02]  /*15320*/  LDC R0, c[0x0][0x28c] ;  /* 0x0000a300ff007b82 */ /* 0x001e240000000800 */
[----:B0-----:R-:W-:-:S13]  /*15330*/  ISETP.GE.AND P0, PT, R0, 0x1, PT ;  /* 0x000000010000780c */ /* 0x001fda0003f06270 */
[----:B------:R-:W-:Y:S05]  /*15340*/  @!P0 BRA `(.L_x_33) ;  /* 0x0000000000648947 */ /* 0x000fea0003800000 */
[----:B------:R-:W-:-:S06]  /*15350*/  UISETP.NE.AND UP0, UPT, UR22, 0x3, UPT ;  /* 0x000000031600788c */ /* 0x000fcc000bf05270 */
[----:B------:R-:W-:-:S13]  /*15360*/  PLOP3.LUT P0, PT, PT, PT, UP0, 0x80, 0x0 ;  /* 0x000000000000781c */ /* 0x000fda0003f0f008 */
[----:B------:R-:W-:Y:S05]  /*15370*/  @!P0 BRA `(.L_x_34) ;  /* 0x0000000000048947 */ /* 0x000fea0003800000 */
[----:B------:R-:W-:Y:S01]  /*15380*/  BPT.TRAP 0x1 ;  /* 0x000000040000795c */ /* 0x000fe20000300000 */
.L_x_34:
[----:B------:R-:W2:Y:S01]  /*15390*/  LDL R0, [R1+0x450] ;  /* 0x0004500001007983 */ /* 0x000ea20000100800 */
[----:B------:R-:W-:Y:S01]  /*153a0*/  BSSY B0, `(.L_x_35) ;  /* 0x000000f000007945 */ /* 0x000fe20003800000 */
[----:B--2---:R-:W-:-:S13]  /*153b0*/  ISETP.NE.AND P0, PT, R0, RZ, PT ;  /* 0x000000ff0000720c */ /* 0x004fda0003f05270 */
[----:B------:R-:W-:Y:S05]  /*153c0*/  @!P0 BRA `(.L_x_36) ;  /* 0x0000000000308947 */ /* 0x000fea0003800000 */
[----:B------:R-:W2:Y:S01]  /*153d0*/  LDL R24, [R1+0x454] ;  /* 0x0004540001187983 */ /* 0x000ea20000100800 */
[----:B------:R-:W-:-:S04]  /*153e0*/  UISETP.LT.AND UP0, UPT, UR10, 0x1, UPT ;  /* 0x000000010a00788c */ /* 0x000fc8000bf01270 */
[----:B------:R-:W-:-:S04]  /*153f0*/  USEL UR8, UR10, 0x1, UP0 ;  /* 0x000000010a087887 */ /* 0x000fc80008000000 */
[----:B------:R-:W-:-:S04]  /*15400*/  UIADD3 UR8, UR5, UR10, -UR8 ;  /* 0x0000000a05087290 */ /* 0x000fc8000fffe808 */
[----:B------:R-:W-:-:S04]  /*15410*/  UIMAD.WIDE.U32 UR6, UR8, -0x55555555, URZ ;  /* 0xaaaaaaab080678a5 */ /* 0x000fc8000f8e003f */
[----:B------:R-:W-:-:S04]  /*15420*/  USHF.R.U32.HI UR6, URZ, 0x1, UR7 ;  /* 0x000000013f067899 */ /* 0x000fc80008011607 */
[----:B------:R-:W-:-:S04]  /*15430*/  UIMAD UR8, UR6, -0x3, UR8 ;  /* 0xfffffffd060878a4 */ /* 0x000fc8000f8e0208 */
[----:B------:R-:W-:-:S04]  /*15440*/  ULEA UR8, UR8, UR12, 0x3 ;  /* 0x0000000c08087291 */ /* 0x000fc8000f8e183f */
[----:B------:R-:W-:-:S06]  /*15450*/  UIADD3 UR8, UR8, 0x18, URZ ;  /* 0x0000001808087890 */ /* 0x000fcc000fffe03f */
[----:B------:R-:W-:-:S05]  /*15460*/  IMAD.U32 R0, RZ, RZ, UR8 ;  /* 0x00000008ff007e24 */ /* 0x000fca000f8e00ff */
[----:B--2---:R-:W-:-:S04]  /*15470*/  PRMT R0, R24, 0x654, R0 ;  /* 0x0000065418007816 */ /* 0x004fc80000000000 */
[----:B------:R0:W-:Y:S03]  /*15480*/  SYNCS.ARRIVE.TRANS64.RED.A1T0 RZ, [R0+URZ], RZ ;  /* 0x000000ff00ff79a7 */ /* 0x0001e6000810043f */
.L_x_36:
[----:B------:R-:W-:Y:S05]  /*15490*/  BSYNC B0 ;  /* 0x0000000000007941 */ /* 0x000fea0003800000 */
.L_x_35:
[----:B------:R-:W-:-:S06]  /*154a0*/  UISETP.GT.U32.AND UP0, UPT, UR13, 0x1, UPT ;  /* 0x000000010d00788c */ /* 0x000fcc000bf04070 */
[----:B------:R-:W-:-:S13]  /*154b0*/  PLOP3.LUT P0, PT, PT, PT, UP0, 0x80, 0x0 ;  /* 0x000000000000781c */ /* 0x000fda0003f0f008 */
[----:B------:R-:W-:Y:S05]  /*154c0*/  @P0 BRA `(.L_x_33) ;  /* 0x0000000000040947 */ /* 0x000fea0003800000 */
[----:B------:R-:W-:Y:S01]  /*154d0*/  BPT.TRAP 0x1 ;  /* 0x000000040000795c */ /* 0x000fe20000300000 */
.L_x_33:
[----:B------:R-:W2:Y:S01]  /*154e0*/  LDL.LU R28, [R1+0x464] ;  /* 0x00046400011c7983 */ /* 0x000ea20000300800 */
[----:B------:R-:W3:Y:S01]  /*154f0*/  LDC R25, c[0x0][0x288] ;  /* 0x0000a200ff197b82 */ /* 0x000ee20000000800 */
[----:B------:R-:W4:Y:S01]  /*15500*/  S2R R27, SR_TID.X ;  /* 0x00000000001b7919 */ /* 0x000f220000002100 */
[----:B------:R-:W-:Y:S01]  /*15510*/  UIADD3 UR8, UR10, UR5, URZ ;  /* 0x000000050a087290 */ /* 0x000fe2000fffe03f */
[----:B------:R-:W-:Y:S01]  /*15520*/  ULDC UR6, c[0x0][0x284] ;  /* 0x0000a10000067ab9 */ /* 0x000fe20000000800 */
[----:B------:R-:W0:Y:S01]  /*15530*/  LDL.LU R26, [R1+0x460] ;  /* 0x00046000011a7983 */ /* 0x000e220000300800 */
[----:B------:R-:W-:Y:S01]  /*15540*/  USHF.R.S32.HI UR11, URZ, 0x1f, UR9 ;  /* 0x0000001f3f0b7899 */ /* 0x000fe20008011409 */
[----:B------:R-:W-:Y:S01]  /*15550*/  IMAD.MOV.U32 R41, RZ, RZ, -0x1 ;  /* 0xffffffffff297424 */ /* 0x000fe200078e00ff */
[----:B------:R-:W-:Y:S01]  /*15560*/  UISETP.GT.U32.AND UP0, UPT, UR8, 0x2, UPT ;  /* 0x000000020800788c */ /* 0x000fe2000bf04070 */
[----:B------:R-:W-:Y:S01]  /*15570*/  ULDC.64 UR16, c[0x0][0x5d0] ;  /* 0x0001740000107ab9 */ /* 0x000fe20000000a00 */
[----:B------:R-:W-:-:S02]  /*15580*/  UISETP.GE.U32.AND UP1, UPT, UR10, 0x3, UPT ;  /* 0x000000030a00788c */ /* 0x000fc4000bf26070 */
[----:B------:R-:W-:Y:S02]  /*15590*/  UIMAD UR5, UR11, UR16, URZ ;  /* 0x000000100b0572a4 */ /* 0x000fe4000f8e023f */
[----:B------:R-:W-:Y:S01]  /*155a0*/  UISETP.LT.U32.AND UP0, UPT, UR10, 0x3, UP0 ;  /* 0x000000030a00788c */ /* 0x000fe20008701070 */
[C---:B----4-:R-:W-:Y:S01]  /*155b0*/  LOP3.LUT R24, R27.reuse, 0x3, RZ, 0xc0, !PT ;  /* 0x000000031b187812 */ /* 0x050fe200078ec0ff */
[----:B------:R-:W-:Y:S01]  /*155c0*/  IMAD.SHL.U32 R32, R27, 0x2, RZ ;  /* 0x000000021b207824 */ /* 0x000fe200078e00ff */
[----:B------:R-:W-:-:S03]  /*155d0*/  SHF.R.U32.HI R34, RZ, 0x7, R27 ;  /* 0x00000007ff227819 */ /* 0x000fc6000001161b */
[----:B---3--:R-:W-:Y:S01]  /*155e0*/  IMAD R24, R24, -0x2, R25 ;  /* 0xfffffffe18187824 */ /* 0x008fe200078e0219 */
[----:B------:R-:W-:Y:S02]  /*155f0*/  LOP3.LUT R34, R34, 0x1, RZ, 0xc0, !PT ;  /* 0x0000000122227812 */ /* 0x000fe400078ec0ff */
[----:B------:R-:W-:-:S03]  /*15600*/  LOP3.LUT R32, R32, 0x6, RZ, 0xc0, !PT ;  /* 0x0000000620207812 */ /* 0x000fc600078ec0ff */
[----:B------:R-:W-:Y:S02]  /*15610*/  IMAD.SHL.U32 R35, R34, 0x40, RZ ;  /* 0x0000004022237824 */ /* 0x000fe400078e00ff */
[----:B--2---:R-:W-:-:S04]  /*15620*/  IMAD.WIDE R36, R28, 0x100, RZ ;  /* 0x000001001c247825 */ /* 0x004fc800078e02ff */
[----:B0-----:R-:W-:Y:S01]  /*15630*/  IMAD.SHL.U32 R0, R26, 0x100, RZ ;  /* 0x000001001a007824 */ /* 0x001fe200078e00ff */
[----:B------:R-:W-:Y:S01]  /*15640*/  PRMT R32, R32, 0x6540, R26 ;  /* 0x0000654020207816 */ /* 0x000fe2000000001a */
[----:B------:R-:W-:-:S03]  /*15650*/  IMAD.U32 R26, RZ, RZ, UR16 ;  /* 0x00000010ff1a7e24 */ /* 0x000fc6000f8e00ff */
[----:B------:R-:W-:Y:S01]  /*15660*/  ISETP.GE.AND P0, PT, R0, R25, PT ;  /* 0x000000190000720c */ /* 0x000fe20003f06270 */
[----:B------:R-:W-:Y:S01]  /*15670*/  IMAD.IADD R0, R24, 0x1, -R0 ;  /* 0x0000000118007824 */ /* 0x000fe200078e0a00 */
[----:B------:R-:W-:Y:S02]  /*15680*/  SHF.R.U32.HI R24, RZ, 0x2, R27 ;  /* 0x00000002ff187819 */ /* 0x000fe4000001161b */
[----:B------:R-:W-:Y:S02]  /*15690*/  LOP3.LUT R25, R27, 0x60, RZ, 0xc0, !PT ;  /* 0x000000601b197812 */ /* 0x000fe400078ec0ff */
[----:B------:R-:W-:Y:S02]  /*156a0*/  LOP3.LUT R24, R24, 0x7, RZ, 0xc0, !PT ;  /* 0x0000000718187812 */ /* 0x000fe400078ec0ff */
[----:B------:R-:W-:Y:S02]  /*156b0*/  SHF.R.U32.HI R25, RZ, 0x1, R25 ;  /* 0x00000001ff197819 */ /* 0x000fe40000011619 */
[----:B------:R-:W-:-:S02]  /*156c0*/  LOP3.LUT R35, R35, 0x40, R24, 0xe2, !PT ;  /* 0x0000004023237812 */ /* 0x000fc400078ee218 */
[----:B------:R-:W-:Y:S02]  /*156d0*/  IADD3 R24, RZ, -R25, -R24 ;  /* 0x80000019ff187210 */ /* 0x000fe40007ffe818 */
[----:B------:R-:W-:Y:S02]  /*156e0*/  SHF.R.S32.HI R33, RZ, 0x1f, R32 ;  /* 0x0000001fff217819 */ /* 0x000fe40000011420 */
[----:B------:R-:W-:Y:S01]  /*156f0*/  LOP3.LUT R35, R36, R35, R25, 0xfe, !PT ;  /* 0x0000002324237212 */ /* 0x000fe200078efe19 */
[----:B------:R-:W-:Y:S02]  /*15700*/  IMAD R34, R34, -0x40, R24 ;  /* 0xffffffc022227824 */ /* 0x000fe400078e0218 */
[----:B------:R-:W-:Y:S02]  /*15710*/  IMAD.SHL.U32 R24, R28, 0x100, RZ ;  /* 0x000001001c187824 */ /* 0x000fe400078e00ff */
[----:B------:R-:W-:-:S03]  /*15720*/  IMAD.WIDE.U32 R26, R26, UR9, R32 ;  /* 0x000000091a1a7c25 */ /* 0x000fc6000f8e0020 */
[C---:B------:R-:W-:Y:S02]  /*15730*/  IADD3 R34, -R24.reuse, UR6, R34 ;  /* 0x0000000618227c10 */ /* 0x040fe4000fffe122 */
[----:B------:R-:W-:Y:S01]  /*15740*/  ISETP.GE.OR P0, PT, R24, UR6, P0 ;  /* 0x0000000618007c0c */ /* 0x000fe20008706670 */
[----:B------:R-:W-:-:S04]  /*15750*/  UIMAD.WIDE.U32 UR6, UR8, -0x55555555, URZ ;  /* 0xaaaaaaab080678a5 */ /* 0x000fc8000f8e003f */
[----:B------:R-:W-:Y:S02]  /*15760*/  USHF.R.U32.HI UR6, URZ, 0x1, UR7 ;  /* 0x000000013f067899 */ /* 0x000fe40008011607 */
[----:B------:R-:W-:Y:S02]  /*15770*/  UIMAD UR7, UR9, UR17, UR5 ;  /* 0x00000011090772a4 */ /* 0x000fe4000f8e0205 */
[----:B------:R-:W-:-:S04]  /*15780*/  USEL UR5, URZ, 0x1, !UP0 ;  /* 0x000000013f057887 */ /* 0x000fc8000c000000 */
[----:B------:R-:W-:Y:S01]  /*15790*/  ULOP3.LUT UR4, UR4, UR5, URZ, 0x3c, !UPT ;  /* 0x0000000504047292 */ /* 0x000fe2000f8e3c3f */
[----:B------:R-:W-:Y:S01]  /*157a0*/  VIADD R27, R27, UR7 ;  /* 0x000000071b1b7c36 */ /* 0x000fe20008000000 */
[----:B------:R-:W-:Y:S02]  /*157b0*/  UIMAD UR5, UR6, -0x3, UR8 ;  /* 0xfffffffd060578a4 */ /* 0x000fe4000f8e0208 */
[----:B------:R-:W-:Y:S01]  /*157c0*/  @UP1 ULOP3.LUT UR4, UR4, 0x1, UR6, 0x78, !UPT ;  /* 0x0000000104041892 */ /* 0x000fe2000f8e7806 */
[----:B------:R-:W-:Y:S11]  /*157d0*/  @P0 BRA `(.L_x_37) ;  /* 0x0000012400ac0947 */ /* 0x000ff60003800000 */
[----:B------:R-:W0:Y:S01]  /*157e0*/  LDC.64 R28, c[0x0][0x5c8] ;  /* 0x00017200ff1c7b82 */ /* 0x000e220000000a00 */
[----:B------:R-:W-:Y:S01]  /*157f0*/  ULDC.64 UR6, c[0x0][0x5c0] ;  /* 0x0001700000067ab9 */ /* 0x000fe20000000a00 */
[----:B------:R-:W-:Y:S01]  /*15800*/  BSSY B0, `(.L_x_37) ;  /* 0x0001268000007945 */ /* 0x000fe20003800000 */
[-C--:B0-----:R-:W-:Y:S01]  /*15810*/  IMAD R24, R37, R28.reuse, RZ ;  /* 0x0000001c25187224 */ /* 0x081fe200078e02ff */
[----:B------:R-:W-:Y:S01]  /*15820*/  SHF.L.U64.HI R38, R28, 0x3, R29 ;  /* 0x000000031c267819 */ /* 0x000fe2000001021d */
[----:B------:R-:W-:-:S04]  /*15830*/  IMAD.WIDE.U32 R26, R35, R28, R26 ;  /* 0x0000001c231a7225 */ /* 0x000fc800078e001a */
[----:B------:R-:W-:Y:S01]  /*15840*/  IMAD R24, R35, R29, R24 ;  /* 0x0000001d23187224 */ /* 0x000fe200078e0218 */
[C---:B------:R-:W-:Y:S01]  /*15850*/  LEA R30, P2, R28.reuse, R26, 0x7 ;  /* 0x0000001a1c1e7211 */ /* 0x040fe200078438ff */
[----:B------:R-:W-:Y:S02]  /*15860*/  IMAD.SHL.U32 R25, R28, 0x8, RZ ;  /* 0x000000081c197824 */ /* 0x000fe400078e00ff */
[----:B------:R-:W-:Y:S01]  /*15870*/  IMAD.IADD R27, R27, 0x1, R24 ;  /* 0x000000011b1b7824 */ /* 0x000fe200078e0218 */
[C---:B------:R-:W-:Y:S02]  /*15880*/  IADD3 R24, P5, R26.reuse, UR6, RZ ;  /* 0x000000061a187c10 */ /* 0x040fe4000ffbe0ff */
[----:B------:R-:W-:Y:S02]  /*15890*/  IADD3 R26, P0, P1, R26, UR6, R25 ;  /* 0x000000061a1a7c10 */ /* 0x000fe4000f91e019 */
[----:B------:R-:W-:Y:S02]  /*158a0*/  LEA.HI.X R31, R28, R27, R29, 0x7, P2 ;  /* 0x0000001b1c1f7211 */ /* 0x000fe400010f3c1d */
[----:B------:R-:W-:-:S02]  /*158b0*/  IADD3 R28, P2, P3, R30, UR6, R25 ;  /* 0x000000061e1c7c10 */ /* 0x000fc4000fb5e019 */
[----:B------:R-:W-:Y:S02]  /*158c0*/  IADD3.X R25, R27, UR7, RZ, P5, !PT ;  /* 0x000000071b197c10 */ /* 0x000fe4000affe4ff */
[----:B------:R-:W-:Y:S02]  /*158d0*/  FSETP.NEU.AND P5, PT, RZ, UR21, PT ;  /* 0x00000015ff007c0b */ /* 0x000fe4000bfad000 */
[----:B------:R-:W-:Y:S02]  /*158e0*/  IADD3 R30, P6, R30, UR6, RZ ;  /* 0x000000061e1e7c10 */ /* 0x000fe4000ffde0ff */
[--C-:B------:R-:W-:Y:S02]  /*158f0*/  IADD3.X R29, R31, UR7, R38.reuse, P2, P3 ;  /* 0x000000071f1d7c10 */ /* 0x100fe400097e6426 */
[----:B------:R-:W-:Y:S02]  /*15900*/  IADD3.X R27, R27, UR7, R38, P0, P1 ;  /* 0x000000071b1b7c10 */ /* 0x000fe400087e2426 */
[----:B------:R-:W-:-:S05]  /*15910*/  IADD3.X R31, R31, UR7, RZ, P6, !PT ;  /* 0x000000071f1f7c10 */ /* 0x000fca000b7fe4ff */
[----:B------:R-:W-:Y:S05]  /*15920*/  @!P5 BRA `(.L_x_38) ;  /* 0x000000d800f4d947 */ /* 0x000fea0003800000 */
[----:B------:R-:W-:Y:S01]  /*15930*/  ULDC.64 UR6, c[0x0][0x5b8] ;  /* 0x00016e0000067ab9 */ /* 0x000fe20000000a00 */
[----:B------:R-:W-:Y:S01]  /*15940*/  BSSY B1, `(.L_x_39) ;  /* 0x0000013000017945 */ /* 0x000fe20003800000 */
[----:B------:R-:W-:Y:S01]  /*15950*/  IMAD.U32 R38, RZ, RZ, UR6 ;  /* 0x00000006ff267e24 */ /* 0x000fe2000f8e00ff */
[----:B------:R-:W-:-:S03]  /*15960*/  UIMAD UR6, UR11, UR6, URZ ;  /* 0x000000060b0672a4 */ /* 0x000fc6000f8e023f */
[----:B------:R-:W-:Y:S01]  /*15970*/  IMAD.WIDE.U32 R32, R38, UR9, R32 ;  /* 0x0000000926207c25 */ /* 0x000fe2000f8e0020 */
[----:B------:R-:W-:-:S03]  /*15980*/  UIMAD UR6, UR9, UR7, UR6 ;  /* 0x00000007090672a4 */ /* 0x000fc6000f8e0206 */
[----:B------:R-:W-:Y:S01]  /*15990*/  IMAD.MOV.U32 R38, RZ, RZ, R32 ;  /* 0x000000ffff267224 */ /* 0x000fe200078e0020 */
[----:B------:R-:W-:Y:S02]  /*159a0*/  ULDC.64 UR8, c[0x0][0x5a8] ;  /* 0x00016a0000087ab9 */ /* 0x000fe40000000a00 */
[----:B------:R-:W-:Y:S01]  /*159b0*/  VIADD R39, R33, UR6 ;  /* 0x0000000621277c36 */ /* 0x000fe20008000000 */
[----:B------:R-:W-:Y:S02]  /*159c0*/  ULDC.64 UR6, c[0x0][0x5b0] ;  /* 0x00016c0000067ab9 */ /* 0x000fe40000000a00 */
[----:B------:R-:W-:Y:S02]  /*159d0*/  IMAD R40, R37, UR6, RZ ;  /* 0x0000000625287c24 */ /* 0x000fe4000f8e02ff */
[----:B------:R-:W-:-:S04]  /*159e0*/  IMAD.WIDE.U32 R32, R35, UR6, R38 ;  /* 0x0000000623207c25 */ /* 0x000fc8000f8e0026 */
[----:B------:R-:W-:Y:S01]  /*159f0*/  IMAD R40, R35, UR7, R40 ;  /* 0x0000000723287c24 */ /* 0x000fe2000f8e0228 */
[----:B------:R-:W-:-:S04]  /*15a00*/  IADD3 R32, P0, R32, UR8, RZ ;  /* 0x0000000820207c10 */ /* 0x000fc8000ff1e0ff */
[--C-:B------:R-:W-:Y:S02]  /*15a10*/  IADD3.X R33, R33, UR9, R40.reuse, P0, !PT ;  /* 0x0000000921217c10 */ /* 0x100fe400087fe428 */
[----:B------:R-:W-:Y:S02]  /*15a20*/  ISETP.GE.AND P0, PT, R34, 0x1, PT ;  /* 0x000000012200780c */ /* 0x000fe40003f06270 */
[----:B------:R-:W-:Y:S02]  /*15a30*/  PRMT R40, RZ, 0x7610, R40 ;  /* 0x00007610ff287816 */ /* 0x000fe40000000028 */
[----:B------:R-:W-:-:S13]  /*15a40*/  ISETP.LT.OR P1, PT, R0, 0x1, !P0 ;  /* 0x000000010000780c */ /* 0x000fda0004721670 */
[----:B------:R-:W-:Y:S05]  /*15a50*/  @P1 BRA `(.L_x_40) ;  /* 0x0000000000041947 */ /* 0x000fea0003800000 */
[----:B------:R0:W5:Y:S02]  /*15a60*/  LDG.E.U8 R40, desc[UR14][R32.64] ;  /* 0x0000000e20287981 */ /* 0x000164000c1e1100 */
.L_x_40:
[----:B------:R-:W-:Y:S05]  /*15a70*/  BSYNC B1 ;  /* 0x0000000000017941 */ /* 0x000fea0003800000 */
.L_x_39:
[----:B-----5:R-:W-:Y:S01]  /*15a80*/  LOP3.LUT R40, R40, 0xff, RZ, 0xc0, !PT ;  /* 0x000000ff28287812 */ /* 0x020fe200078ec0ff */
[----:B------:R-:W-:Y:S03]  /*15a90*/  BSSY B1, `(.L_x_41) ;  /* 0x000000b000017945 */ /* 0x000fe60003800000 */
[----:B------:R-:W-:-:S05]  /*15aa0*/  F2FP.F16.E5M2.UNPACK_B R40, R40 ;  /* 0x00000028ff28723e */ /* 0x000fca00020004ff */
[----:B------:R-:W-:-:S05]  /*15ab0*/  HADD2.F32 R40, -RZ, R40.H0_H0 ;  /* 0x20000028ff287230 */ /* 0x000fca0000004100 */
[----:B------:R-:W-:-:S04]  /*15ac0*/  FMUL R40, R40, UR21 ;  /* 0x0000001528287c20 */ /* 0x000fc80008400000 */
[----:B------:R-:W-:-:S05]  /*15ad0*/  FFMA R2, R2, UR20, R40 ;  /* 0x0000001402027c23 */ /* 0x000fca0008000028 */
[----:B------:R-:W-:-:S05]  /*15ae0*/  F2FP.SATFINITE.E5M2.F32.PACK_AB_MERGE_C R2, RZ, R2, RZ ;  /* 0x00000002ff02723e */ /* 0x000fca00048060ff */
[----:B------:R2:W-:Y:S01]  /*15af0*/  @!P1 STG.E.U8 desc[UR14][R24.64], R2 ;  /* 0x0000000218009986 */ /* 0x0005e2000c10110e */
[----:B------:R-:W-:Y:S02]  /*15b00*/  ISETP.LT.OR P1, PT, R0, 0x2, !P0 ;  /* 0x000000020000780c */ /* 0x000fe40004721670 */
[----:B--2---:R-:W-:-:S11]  /*15b10*/  PRMT R2, RZ, 0x7610, R2 ;  /* 0x00007610ff027816 */ /* 0x004fd60000000002 */
[----:B------:R-:W-:Y:S05]  /*15b20*/  @P1 BRA `(.L_x_42) ;  /* 0x0000000000041947 */ /* 0x000fea0003800000 */
[----:B------:R2:W5:Y:S02]  /*15b30*/  LDG.E.U8 R2, desc[UR14][R32.64+0x1] ;  /* 0x0000010e20027981 */ /* 0x000564000c1e1100 */
.L_x_42:
[----:B------:R-:W-:Y:S05]  /*15b40*/  BSYNC B1 ;  /* 0x0000000000017941 */ /* 0x000fea0003800000 */
.L_x_41:
        /* <DEDUP_REMOVED lines=8> */
[----:B------:R-:W-:-:S05]  /*15bd0*/  IADD3 R2, P1, R35, 0x8, RZ ;  /* 0x0000000823027810 */ /* 0x000fca0007f3e0ff */
[----:B---3--:R-:W-:-:S04]  /*15be0*/  IMAD.X R3, RZ, RZ, R37, P1 ;  /* 0x000000ffff037224 */ /* 0x008fc800008e0625 */
[----:B------:R-:W-:-:S04]  /*15bf0*/  IMAD R3, R3, UR6, RZ ;  /* 0x0000000603037c24 */ /* 0x000fc8000f8e02ff */
[C---:B------:R-:W-:Y:S02]  /*15c00*/  IMAD R40, R2.reuse, UR7, R3 ;  /* 0x0000000702287c24 */ /* 0x040fe4000f8e0203 */
[----:B------:R-:W-:-:S03]  /*15c10*/  IMAD.WIDE.U32 R2, R2, UR6, R38 ;  /* 0x0000000602027c25 */ /* 0x000fc6000f8e0026 */
[----:B------:R-:W-:-:S04]  /*15c20*/  IADD3 R2, P1, R2, UR8, RZ ;  /* 0x0000000802027c10 */ /* 0x000fc8000ff3e0ff */
[--C-:B------:R-:W-:Y:S02]  /*15c30*/  IADD3.X R3, R3, UR9, R40.reuse, P1, !PT ;  /* 0x0000000903037c10 */ /* 0x100fe40008ffe428 */
[----:B------:R-:W-:Y:S02]  /*15c40*/  ISETP.GE.AND P1, PT, R34, 0x9, PT ;  /* 0x000000092200780c */ /* 0x000fe40003f26270 */
[----:B------:R-:W-:Y:S02]  /*15c50*/  PRMT R40, RZ, 0x7610, R40 ;  /* 0x00007610ff287816 */ /* 0x000fe40000000028 */
[----:B------:R-:W-:-:S13]  /*15c60*/  ISETP.LT.OR P2, PT, R0, 0x1, !P1 ;  /* 0x000000010000780c */ /* 0x000fda0004f41670 */
[----:B------:R-:W-:Y:S05]  /*15c70*/  @P2 BRA `(.L_x_44) ;  /* 0x0000000000042947 */ /* 0x000fea0003800000 */
[----:B------:R3:W5:Y:S02]  /*15c80*/  LDG.E.U8 R40, desc[UR14][R2.64] ;  /* 0x0000000e02287981 */ /* 0x000764000c1e1100 */
.L_x_44:
[----:B------:R-:W-:Y:S05]  /*15c90*/  BSYNC B1 ;  /* 0x0000000000017941 */ /* 0x000fea0003800000 */
.L_x_43:
        /* <DEDUP_REMOVED lines=9> */
[----:B----4-:R-:W-:-:S11]  /*15d30*/  PRMT R4, RZ, 0x7610, R4 ;  /* 0x00007610ff047816 */ /* 0x010fd60000000004 */
[----:B------:R-:W-:Y:S05]  /*15d40*/  @P2 BRA `(.L_x_46) ;  /* 0x0000000000042947 */ /* 0x000fea0003800000 */
[----:B------:R4:W5:Y:S02]  /*15d50*/  LDG.E.U8 R4, desc[UR14][R2.64+0x1] ;  /* 0x0000010e02047981 */ /* 0x000964000c1e1100 */
.L_x_46:
[----:B------:R-:W-:Y:S05]  /*15d60*/  BSYNC B1 ;  /* 0x0000000000017941 */ /* 0x000fea0003800000 */
.L_x_45:
[----:B-----5:R-:W-:Y:S01]  /*15d70*/  LOP3.LUT R4, R4, 0xff, RZ, 0xc0, !PT ;  /* 0x000000ff04047812 */ /* 0x020fe200078ec0ff */
[----:B------:R-:W-:Y:S01]  /*15d80*/  BSSY B1, `(.L_x_47) ;  /* 0x000000b000017945 */ /* 0x000fe20003800000 */
[----:B------:R-:W-:Y:S02]  /*15d90*/  ISETP.LT.OR P3, PT, R0, 0x9, !P0 ;  /* 0x000000090000780c */ /* 0x000fe40004761670 */
[----:B------:R-:W-:-:S05]  /*15da0*/  F2FP.F16.E5M2.UNPACK_B R4, R4 ;  /* 0x00000004ff04723e */ /* 0x000fca00020004ff */
[----:B------:R-:W-:-:S05]  /*15db0*/  HADD2.F32 R4, -RZ, R4.H0_H0 ;  /* 0x20000004ff047230 */ /* 0x000fca0000004100 */
[----:B------:R-:W-:-:S04]  /*15dc0*/  FMUL R4, R4, UR21 ;  /* 0x0000001504047c20 */ /* 0x000fc80008400000 */
[--C-:B------:R-:W-:Y:S01]  /*15dd0*/  FFMA R5, R5, UR20, R4.reuse ;  /* 0x0000001405057c23 */ /* 0x100fe20008000004 */
[----:B------:R-:W-:-:S04]  /*15de0*/  PRMT R4, RZ, 0x7610, R4 ;  /* 0x00007610ff047816 */ /* 0x000fc80000000004 */
[----:B------:R-:W-:-:S05]  /*15df0*/  F2FP.SATFINITE.E5M2.F32.PACK_AB_MERGE_C R5, RZ, R5, RZ ;  /* 0x00000005ff05723e */ /* 0x000fca00048060ff */
[----:B------:R0:W-:Y:S01]  /*15e00*/  @!P2 STG.E.U8 desc[UR14][R26.64+0x1], R5 ;  /* 0x000001051a00a986 */ /* 0x0001e2000c10110e */
[----:B------:R-:W-:Y:S05]  /*15e10*/  @P3 BRA `(.L_x_48) ;  /* 0x0000000000043947 */ /* 0x000fea0003800000 */
[----:B------:R0:W5:Y:S02]  /*15e20*/  LDG.E.U8 R4, desc[UR14][R32.64+0x8] ;  /* 0x0000080e20047981 */ /* 0x000164000c1e1100 */
.L_x_48:
[----:B------:R-:W-:Y:S05]  /*15e30*/  BSYNC B1 ;  /* 0x0000000000017941 */ /* 0x000fea0003800000 */
.L_x_47:
        /* <DEDUP_REMOVED lines=12> */
.L_x_50:
[----:B------:R-:W-:Y:S05]  /*15f00*/  BSYNC B1 ;  /* 0x0000000000017941 */ /* 0x000fea0003800000 */
.L_x_49:
        /* <DEDUP_REMOVED lines=12> */
.L_x_52:
[----:B------:R-:W-:Y:S05]  /*15fd0*/  BSYNC B1 ;  /* 0x0000000000017941 */ /* 0x000fea0003800000 */
.L_x_51:
        /* <DEDUP_REMOVED lines=12> */
.L_x_54:
[----:B------:R-:W-:Y:S05]  /*160a0*/  BSYNC B1 ;  /* 0x0000000000017941 */ /* 0x000fea0003800000 */
.L_x_53:
        /* <DEDUP_REMOVED lines=12> */
.L_x_56:
[----:B------:R-:W-:Y:S05]  /*16170*/  BSYNC B1 ;  /* 0x0000000000017941 */ /* 0x000fea0003800000 */
.L_x_55:
        /* <DEDUP_REMOVED lines=12> */
.L_x_58:
[----:B------:R-:W-:Y:S05]  /*16240*/  BSYNC B1 ;  /* 0x0000000000017941 */ /* 0x000fea0003800000 */
.L_x_57:
        /* <DEDUP_REMOVED lines=12> */
.L_x_60:
[----:B------:R-:W-:Y:S05]  /*16310*/  BSYNC B1 ;  /* 0x0000000000017941 */ /* 0x000fea0003800000 */
.L_x_59:
        /* <DEDUP_REMOVED lines=12> */
.L_x_62:
[----:B------:R-:W-:Y:S05]  /*163e0*/  BSYNC B1 ;  /* 0x0000000000017941 */ /* 0x000fea0003800000 */
.L_x_61:
        /* <DEDUP_REMOVED lines=12> */
.L_x_64:
[----:B------:R-:W-:Y:S05]  /*164b0*/  BSYNC B1 ;  /* 0x0000000000017941 */ /* 0x000fea0003800000 */
.L_x_63:
        /* <DEDUP_REMOVED lines=12> */
.L_x_66:
[----:B------:R-:W-:Y:S05]  /*16580*/  BSYNC B1 ;  /* 0x0000000000017941 */ /* 0x000fea0003800000 */
.L_x_65:
        /* <DEDUP_REMOVED lines=12> */
.L_x_68:
[----:B------:R-:W-:Y:S05]  /*16650*/  BSYNC B1 ;  /* 0x0000000000017941 */ /* 0x000fea0003800000 */
.L_x_67:
        /* <DEDUP_REMOVED lines=12> */
.L_x_70:
[----:B------:R-:W-:Y:S05]  /*16720*/  BSYNC B1 ;  /* 0x0000000000017941 */ /* 0x000fea0003800000 */
.L_x_69:
        /* <DEDUP_REMOVED lines=12> */
.L_x_72:
[----:B------:R-:W-:Y:S05]  /*167f0*/  BSYNC B1 ;  /* 0x0000000000017941 */ /* 0x000fea0003800000 */
.L_x_71:
        /* <DEDUP_REMOVED lines=12> */
.L_x_74:
[----:B------:R-:W-:Y:S05]  /*168c0*/  BSYNC B1 ;  /* 0x0000000000017941 */ /* 0x000fea0003800000 */
.L_x_73:
        /* <DEDUP_REMOVED lines=12> */
.L_x_76:
[----:B------:R-:W-:Y:S05]  /*16990*/  BSYNC B1 ;  /* 0x0000000000017941 */ /* 0x000fea0003800000 */
.L_x_75:
        /* <DEDUP_REMOVED lines=12> */
.L_x_78:
[----:B------:R-:W-:Y:S05]  /*16a60*/  BSYNC B1 ;  /* 0x0000000000017941 */ /* 0x000fea0003800000 */
.L_x_77:
        /* <DEDUP_REMOVED lines=12> */
.L_x_80:
[----:B------:R-:W-:Y:S05]  /*16b30*/  BSYNC B1 ;  /* 0x0000000000017941 */ /* 0x000fea0003800000 */
.L_x_79:
        /* <DEDUP_REMOVED lines=12> */
.L_x_82:
[----:B------:R-:W-:Y:S05]  /*16c00*/  BSYNC B1 ;  /* 0x0000000000017941 */ /* 0x000fea0003800000 */
.L_x_81:
        /* <DEDUP_REMOVED lines=12> */
.L_x_84:
[----:B------:R-:W-:Y:S05]  /*16cd0*/  BSYNC B1 ;  /* 0x0000000000017941 */ /* 0x000fea0003800000 */
.L_x_83:
        /* <DEDUP_REMOVED lines=12> */
.L_x_86:
[----:B------:R-:W-:Y:S05]  /*16da0*/  BSYNC B1 ;  /* 0x0000000000017941 */ /* 0x000fea0003800000 */
.L_x_85:
        /* <DEDUP_REMOVED lines=12> */
.L_x_88:
[----:B------:R-:W-:Y:S05]  /*16e70*/  BSYNC B1 ;  /* 0x0000000000017941 */ /* 0x000fea0003800000 */
.L_x_87:
        /* <DEDUP_REMOVED lines=12> */
.L_x_90:
[----:B------:R-:W-:Y:S05]  /*16f40*/  BSYNC B1 ;  /* 0x0000000000017941 */ /* 0x000fea0003800000 */
.L_x_89:
        /* <DEDUP_REMOVED lines=12> */
.L_x_92:
[----:B------:R-:W-:Y:S05]  /*17010*/  BSYNC B1 ;  /* 0x0000000000017941 */ /* 0x000fea0003800000 */
.L_x_91:
        /* <DEDUP_REMOVED lines=12> */
.L_x_94:
[----:B------:R-:W-:Y:S05]  /*170e0*/  BSYNC B1 ;  /* 0x0000000000017941 */ /* 0x000fea0003800000 */
.L_x_93:
        /* <DEDUP_REMOVED lines=12> */
.L_x_96:
[----:B------:R-:W-:Y:S05]  /*171b0*/  BSYNC B1 ;  /* 0x0000000000017941 */ /* 0x000fea0003800000 */
.L_x_95:
        /* <DEDUP_REMOVED lines=12> */
.L_x_98:
[----:B------:R-:W-:Y:S05]  /*17280*/  BSYNC B1 ;  /* 0x0000000000017941 */ /* 0x000fea0003800000 */
.L_x_97:
        /* <DEDUP_REMOVED lines=12> */
.L_x_100:
[----:B------:R-:W-:Y:S05]  /*17350*/  BSYNC B1 ;  /* 0x0000000000017941 */ /* 0x000fea0003800000 */
.L_x_99:
        /* <DEDUP_REMOVED lines=12> */
.L_x_102:
[----:B------:R-:W-:Y:S05]  /*17420*/  BSYNC B1 ;  /* 0x0000000000017941 */ /* 0x000fea0003800000 */
.L_x_101:
        /* <DEDUP_REMOVED lines=12> */
.L_x_104:
[----:B------:R-:W-:Y:S05]  /*174f0*/  BSYNC B1 ;  /* 0x0000000000017941 */ /* 0x000fea0003800000 */
.L_x_103:
        /* <DEDUP_REMOVED lines=12> */
.L_x_106:
[----:B------:R-:W-:Y:S05]  /*175c0*/  BSYNC B1 ;  /* 0x0000000000017941 */ /* 0x000fea0003800000 */
.L_x_105:
        /* <DEDUP_REMOVED lines=12> */
.L_x_108:
[----:B------:R-:W-:Y:S05]  /*17690*/  BSYNC B1 ;  /* 0x0000000000017941 */ /* 0x000fea0003800000 */
.L_x_107:
        /* <DEDUP_REMOVED lines=12> */
.L_x_110:
[----:B------:R-:W-:Y:S05]  /*17760*/  BSYNC B1 ;  /* 0x0000000000017941 */ /* 0x000fea0003800000 */
.L_x_109:
        /* <DEDUP_REMOVED lines=12> */
.L_x_112:
[----:B------:R-:W-:Y:S05]  /*17830*/  BSYNC B1 ;  /* 0x0000000000017941 */ /* 0x000fea0003800000 */
.L_x_111:
        /* <DEDUP_REMOVED lines=12> */
.L_x_114:
[----:B------:R-:W-:Y:S05]  /*17900*/  BSYNC B1 ;  /* 0x0000000000017941 */ /* 0x000fea0003800000 */
.L_x_113:
        /* <DEDUP_REMOVED lines=12> */
.L_x_116:
[----:B------:R-:W-:Y:S05]  /*179d0*/  BSYNC B1 ;  /* 0x0000000000017941 */ /* 0x000fea0003800000 */
.L_x_115:
        /* <DEDUP_REMOVED lines=12> */
.L_x_118:
[----:B------:R-:W-:Y:S05]  /*17aa0*/  BSYNC B1 ;  /* 0x0000000000017941 */ /* 0x000fea0003800000 */
.L_x_117:
        /* <DEDUP_REMOVED lines=12> */
.L_x_120:
[----:B------:R-:W-:Y:S05]  /*17b70*/  BSYNC B1 ;  /* 0x0000000000017941 */ /* 0x000fea0003800000 */
.L_x_119:
        /* <DEDUP_REMOVED lines=12> */
.L_x_122:
[----:B------:R-:W-:Y:S05]  /*17c40*/  BSYNC B1 ;  /* 0x0000000000017941 */ /* 0x000fea0003800000 */
.L_x_121:
        /* <DEDUP_REMOVED lines=12> */
.L_x_124:
[----:B------:R-:W-:Y:S05]  /*17d10*/  BSYNC B1 ;  /* 0x0000000000017941 */ /* 0x000fea0003800000 */
.L_x_123:
[----:B-----5:R-:W-:Y:S01]  /*17d20*/  LOP3.LUT R4, R4, 0xff, RZ, 0xc0, !PT ;  /* 0x000000ff04047812 */ /* 0x020fe200078ec0ff */
[----:B------:R-:W-:Y:S01]  /*17d30*/  BSSY B1, `(.L_x_125) ;  /* 0x000000b000017945 */ /* 0x000fe20003800000 */
[----:B------:R-:W-:Y:S02]  /*17d40*/  ISETP.LT.OR P2, PT, R0, 0x52, !P1 ;  /* 0x000000520000780c */ /* 0x000fe40004f41670 */
[----:B------:R-:W-:-:S05]  /*17d50*/  F2FP.F16.E5M2.UNPACK_B R4, R4 ;  /* 0x00000004ff04723e */ /* 0x000fca00020004ff */
[----:B------:R-:W-:-:S05]  /*17d60*/  HADD2.F32 R4, -RZ, R4.H0_H0 ;  /* 0x20000004ff047230 */ /* 0x000fca0000004100 */
[----:B------:R-:W-:-:S04]  /*17d70*/  FMUL R4, R4, UR21 ;  /* 0x0000001504047c20 */ /* 0x000fc80008400000 */
[----:B------:R-:W-:-:S05]  /*17d80*/  FFMA R4, R172, UR20, R4 ;  /* 0x00000014ac047c23 */ /* 0x000fca0008000004 */
[----:B0-----:R-:W-:Y:S02]  /*17d90*/  F2FP.SATFINITE.E5M2.F32.PACK_AB_MERGE_C R5, RZ, R4, RZ ;  /* 0x00000004ff05723e */ /* 0x001fe400048060ff */
[----:B------:R-:W-:-:S03]  /*17da0*/  PRMT R4, RZ, 0x7610, R4 ;  /* 0x00007610ff047816 */ /* 0x000fc60000000004 */
[----:B------:R0:W-:Y:S01]  /*17db0*/  @!P3 STG.E.U8 desc[UR14][R26.64+0x50], R5 ;  /* 0x000050051a00b986 */ /* 0x0001e2000c10110e */
[----:B------:R-:W-:Y:S05]  /*17dc0*/  @P2 BRA `(.L_x_126) ;  /* 0x0000000000042947 */ /* 0x000fea0003800000 */
[----:B------:R0:W5:Y:S02]  /*17dd0*/  LDG.E.U8 R4, desc[UR14][R2.64+0x51] ;  /* 0x0000510e02047981 */ /* 0x000164000c1e1100 */
.L_x_126:
[----:B------:R-:W-:Y:S05]  /*17de0*/  BSYNC B1 ;  /* 0x0000000000017941 */ /* 0x000fea0003800000 */
.L_x_125:
        /* <DEDUP_REMOVED lines=12> */
.L_x_128:
[----:B------:R-:W-:Y:S05]  /*17eb0*/  BSYNC B1 ;  /* 0x0000000000017941 */ /* 0x000fea0003800000 */
.L_x_127:
        /* <DEDUP_REMOVED lines=12> */
.L_x_130:
[----:B------:R-:W-:Y:S05]  /*17f80*/  BSYNC B1 ;  /* 0x0000000000017941 */ /* 0x000fea0003800000 */
.L_x_129:
        /* <DEDUP_REMOVED lines=12> */
.L_x_132:
[----:B------:R-:W-:Y:S05]  /*18050*/  BSYNC B1 ;  /* 0x0000000000017941 */ /* 0x000fea0003800000 */
.L_x_131:
[----:B-----5:R-:W-:Y:S01]  /*18060*/  LOP3.LUT R4, R4, 0xff, RZ, 0xc0, !PT ;  /* 0x000000ff04047812 */ /* 0x020fe200078ec0ff */
[----:B------:R-:W-:Y:S01]  /*18070*/  BSSY B1, `(.L_x_133) ;  /* 0x000000b000017945 */ /* 0x000fe20003800000 */
[----:B------:R-:W-:Y:S02]  /*18080*/  ISETP.LT.OR P2, PT, R0, 0x5a, !P1 ;  /* 0x0000005a0000780c */ /* 0x000fe40004f41670 */
[----:B------:R-:W-:-:S05]  /*18090*/  F2FP.F16.E5M2.UNPACK_B R4, R4 ;  /* 0x00000004ff04723e */ /* 0x000fca00020004ff */
[----:B------:R-:W-:-:S05]  /*180a0*/  HADD2.F32 R4, -RZ, R4.H0_H0 ;  /* 0x20000004ff047230 */ /* 0x000fca0000004100 */
[----:B0-----:R-:W-:Y:S01]  /*180b0*/  FMUL R5, R4, UR21 ;  /* 0x0000001504057c20 */ /* 0x001fe20008400000 */
[----:B------:R-:W-:-:S03]  /*180c0*/  PRMT R4, RZ, 0x7610, R4 ;  /* 0x00007610ff047816 */ /* 0x000fc60000000004 */
[----:B------:R-:W-:-:S05]  /*180d0*/  FFMA R5, R176, UR20, R5 ;  /* 0x00000014b0057c23 */ /* 0x000fca0008000005 */
[----:B------:R-:W-:-:S05]  /*180e0*/  F2FP.SATFINITE.E5M2.F32.PACK_AB_MERGE_C R5, RZ, R5, RZ ;  /* 0x00000005ff05723e */ /* 0x000fca00048060ff */
[----:B------:R0:W-:Y:S01]  /*180f0*/  @!P3 STG.E.U8 desc[UR14][R26.64+0x58], R5 ;  /* 0x000058051a00b986 */ /* 0x0001e2000c10110e */
[----:B------:R-:W-:Y:S05]  /*18100*/  @P2 BRA `(.L_x_134) ;  /* 0x0000000000042947 */ /* 0x000fea0003800000 */
[----:B------:R0:W5:Y:S02]  /*18110*/  LDG.E.U8 R4, desc[UR14][R2.64+0x59] ;  /* 0x0000590e02047981 */ /* 0x000164000c1e1100 */
.L_x_134:
[----:B------:R-:W-:Y:S05]  /*18120*/  BSYNC B1 ;  /* 0x0000000000017941 */ /* 0x000fea0003800000 */
.L_x_133:
        /* <DEDUP_REMOVED lines=12> */
.L_x_136:
[----:B------:R-:W-:Y:S05]  /*181f0*/  BSYNC B1 ;  /* 0x0000000000017941 */ /* 0x000fea0003800000 */
.L_x_135:
        /* <DEDUP_REMOVED lines=12> */
.L_x_138:
[----:B------:R-:W-:Y:S05]  /*182c0*/  BSYNC B1 ;  /* 0x0000000000017941 */ /* 0x000fea0003800000 */
.L_x_137:
        /* <DEDUP_REMOVED lines=12> */
.L_x_140:
[----:B------:R-:W-:Y:S05]  /*18390*/  BSYNC B1 ;  /* 0x0000000000017941 */ /* 0x000fea0003800000 */
.L_x_139:
        /* <DEDUP_REMOVED lines=12> */
.L_x_142:
[----:B------:R-:W-:Y:S05]  /*18460*/  BSYNC B1 ;  /* 0x0000000000017941 */ /* 0x000fea0003800000 */
.L_x_141:
        /* <DEDUP_REMOVED lines=12> */
.L_x_144:
[----:B------:R-:W-:Y:S05]  /*18530*/  BSYNC B1 ;  /* 0x0000000000017941 */ /* 0x000fea0003800000 */
.L_x_143:
        /* <DEDUP_REMOVED lines=12> */
.L_x_146:
[----:B------:R-:W-:Y:S05]  /*18600*/  BSYNC B1 ;  /* 0x0000000000017941 */ /* 0x000fea0003800000 */
.L_x_145:
        /* <DEDUP_REMOVED lines=12> */
.L_x_148:
[----:B------:R-:W-:Y:S05]  /*186d0*/  BSYNC B1 ;  /* 0x0000000000017941 */ /* 0x000fea0003800000 */
.L_x_147:
        /* <DEDUP_REMOVED lines=12> */
.L_x_150:
[----:B------:R-:W-:Y:S05]  /*187a0*/  BSYNC B1 ;  /* 0x0000000000017941 */ /* 0x000fea0003800000 */
.L_x_149:
        /* <DEDUP_REMOVED lines=12> */
.L_x_152:
[----:B------:R-:W-:Y:S05]  /*18870*/  BSYNC B1 ;  /* 0x0000000000017941 */ /* 0x000fea0003800000 */
.L_x_151:
        /* <DEDUP_REMOVED lines=12> */
.L_x_154:
[----:B------:R-:W-:Y:S05]  /*18940*/  BSYNC B1 ;  /* 0x0000000000017941 */ /* 0x000fea0003800000 */
.L_x_153:
        /* <DEDUP_REMOVED lines=12> */
.L_x_156:
[----:B------:R-:W-:Y:S05]  /*18a10*/  BSYNC B1 ;  /* 0x0000000000017941 */ /* 0x000fea0003800000 */
.L_x_155:
        /* <DEDUP_REMOVED lines=12> */
.L_x_158:
[----:B------:R-:W-:Y:S05]  /*18ae0*/  BSYNC B1 ;  /* 0x0000000000017941 */ /* 0x000fea0003800000 */
.L_x_157:
        /* <DEDUP_REMOVED lines=12> */
.L_x_160:
[----:B------:R-:W-:Y:S05]  /*18bb0*/  BSYNC B1 ;  /* 0x0000000000017941 */ /* 0x000fea0003800000 */
.L_x_159:
        /* <DEDUP_REMOVED lines=12> */
.L_x_162:
[----:B------:R-:W-:Y:S05]  /*18c80*/  BSYNC B1 ;  /* 0x0000000000017941 */ /* 0x000fea0003800000 */
.L_x_161:
        /* <DEDUP_REMOVED lines=12> */
.L_x_164:
[----:B------:R-:W-:Y:S05]  /*18d50*/  BSYNC B1 ;  /* 0x0000000000017941 */ /* 0x000fea0003800000 */
.L_x_163:
        /* <DEDUP_REMOVED lines=12> */
.L_x_166:
[----:B------:R-:W-:Y:S05]  /*18e20*/  BSYNC B1 ;  /* 0x0000000000017941 */ /* 0x000fea0003800000 */
.L_x_165:
        /* <DEDUP_REMOVED lines=12> */
.L_x_168:
[----:B------:R-:W-:Y:S05]  /*18ef0*/  BSYNC B1 ;  /* 0x0000000000017941 */ /* 0x000fea0003800000 */
.L_x_167:
        /* <DEDUP_REMOVED lines=12> */
.L_x_170:
[----:B------:R-:W-:Y:S05]  /*18fc0*/  BSYNC B1 ;  /* 0x0000000000017941 */ /* 0x000fea0003800000 */
.L_x_169:
        /* <DEDUP_REMOVED lines=12> */
.L_x_172:
[----:B------:R-:W-:Y:S05]  /*19090*/  BSYNC B1 ;  /* 0x0000000000017941 */ /* 0x000fea0003800000 */
.L_x_171:
        /* <DEDUP_REMOVED lines=12> */
.L_x_174:
[----:B------:R-:W-:Y:S05]  /*19160*/  BSYNC B1 ;  /* 0x0000000000017941 */ /* 0x000fea0003800000 */
.L_x_173:
        /* <DEDUP_REMOVED lines=12> */
.L_x_176:
[----:B------:R-:W-:Y:S05]  /*19230*/  BSYNC B1 ;  /* 0x0000000000017941 */ /* 0x000fea0003800000 */
.L_x_175:
        /* <DEDUP_REMOVED lines=12> */
.L_x_178:
[----:B------:R-:W-:Y:S05]  /*19300*/  BSYNC B1 ;  /* 0x0000000000017941 */ /* 0x000fea0003800000 */
.L_x_177:
        /* <DEDUP_REMOVED lines=12> */
.L_x_180:
[----:B------:R-:W-:Y:S05]  /*193d0*/  BSYNC B1 ;  /* 0x0000000000017941 */ /* 0x000fea0003800000 */
.L_x_179:
        /* <DEDUP_REMOVED lines=12> */
.L_x_182:
[----:B------:R-:W-:Y:S05]  /*194a0*/  BSYNC B1 ;  /* 0x0000000000017941 */ /* 0x000fea0003800000 */
.L_x_181:
        /* <DEDUP_REMOVED lines=12> */
.L_x_184:
[----:B------:R-:W-:Y:S05]  /*19570*/  BSYNC B1 ;  /* 0x0000000000017941 */ /* 0x000fea0003800000 */
.L_x_183:
        /* <DEDUP_REMOVED lines=12> */
.L_x_186:
[----:B------:R-:W-:Y:S05]  /*19640*/  BSYNC B1 ;  /* 0x0000000000017941 */ /* 0x000fea0003800000 */
.L_x_185:
        /* <DEDUP_REMOVED lines=12> */
.L_x_188:
[----:B------:R-:W-:Y:S05]  /*19710*/  BSYNC B1 ;  /* 0x0000000000017941 */ /* 0x000fea0003800000 */
.L_x_187:
        /* <DEDUP_REMOVED lines=12> */
.L_x_190:
[----:B------:R-:W-:Y:S05]  /*197e0*/  BSYNC B1 ;  /* 0x0000000000017941 */ /* 0x000fea0003800000 */
.L_x_189:
        /* <DEDUP_REMOVED lines=12> */
.L_x_192:
[----:B------:R-:W-:Y:S05]  /*198b0*/  BSYNC B1 ;  /* 0x0000000000017941 */ /* 0x000fea0003800000 */
.L_x_191:
        /* <DEDUP_REMOVED lines=12> */
.L_x_194:
[----:B------:R-:W-:Y:S05]  /*19980*/  BSYNC B1 ;  /* 0x0000000000017941 */ /* 0x000fea0003800000 */
.L_x_193:
        /* <DEDUP_REMOVED lines=12> */
.L_x_196:
[----:B------:R-:W-:Y:S05]  /*19a50*/  BSYNC B1 ;  /* 0x0000000000017941 */ /* 0x000fea0003800000 */
.L_x_195:
        /* <DEDUP_REMOVED lines=12> */
.L_x_198:
[----:B------:R-:W-:Y:S05]  /*19b20*/  BSYNC B1 ;  /* 0x0000000000017941 */ /* 0x000fea0003800000 */
.L_x_197:
        /* <DEDUP_REMOVED lines=12> */
.L_x_200:
[----:B------:R-:W-:Y:S05]  /*19bf0*/  BSYNC B1 ;  /* 0x0000000000017941 */ /* 0x000fea0003800000 */
.L_x_199:
        /* <DEDUP_REMOVED lines=12> */
.L_x_202:
[----:B------:R-:W-:Y:S05]  /*19cc0*/  BSYNC B1 ;  /* 0x0000000000017941 */ /* 0x000fea0003800000 */
.L_x_201:
        /* <DEDUP_REMOVED lines=12> */
.L_x_204:
[----:B------:R-:W-:Y:S05]  /*19d90*/  BSYNC B1 ;  /* 0x0000000000017941 */ /* 0x000fea0003800000 */
.L_x_203:
        /* <DEDUP_REMOVED lines=12> */
.L_x_206:
[----:B------:R-:W-:Y:S05]  /*19e60*/  BSYNC B1 ;  /* 0x0000000000017941 */ /* 0x000fea0003800000 */
.L_x_205:
        /* <DEDUP_REMOVED lines=12> */
.L_x_208:
[----:B------:R-:W-:Y:S05]  /*19f30*/  BSYNC B1 ;  /* 0x0000000000017941 */ /* 0x000fea0003800000 */
.L_x_207:
        /* <DEDUP_REMOVED lines=12> */
.L_x_210:
[----:B------:R-:W-:Y:S05]  /*1a000*/  BSYNC B1 ;  /* 0x0000000000017941 */ /* 0x000fea0003800000 */
.L_x_209:
        /* <DEDUP_REMOVED lines=12> */
.L_x_212:
[----:B------:R-:W-:Y:S05]  /*1a0d0*/  BSYNC B1 ;  /* 0x0000000000017941 */ /* 0x000fea0003800000 */
.L_x_211:
        /* <DEDUP_REMOVED lines=12> */
.L_x_214:
[----:B------:R-:W-:Y:S05]  /*1a1a0*/  BSYNC B1 ;  /* 0x0000000000017941 */ /* 0x000fea0003800000 */
.L_x_213:
        /* <DEDUP_REMOVED lines=12> */
.L_x_216:
[----:B------:R-:W-:Y:S05]  /*1a270*/  BSYNC B1 ;  /* 0x0000000000017941 */ /* 0x000fea0003800000 */
.L_x_215:
        /* <DEDUP_REMOVED lines=12> */
.L_x_218:
[----:B------:R-:W-:Y:S05]  /*1a340*/  BSYNC B1 ;  /* 0x0000000000017941 */ /* 0x000fea0003800000 */
.L_x_217:
        /* <DEDUP_REMOVED lines=12> */
.L_x_220:
[----:B------:R-:W-:Y:S05]  /*1a410*/  BSYNC B1 ;  /* 0x0000000000017941 */ /* 0x000fea0003800000 */
.L_x_219:
        /* <DEDUP_REMOVED lines=12> */
.L_x_222:
[----:B------:R-:W-:Y:S05]  /*1a4e0*/  BSYNC B1 ;  /* 0x0000000000017941 */ /* 0x000fea0003800000 */
.L_x_221:
        /* <DEDUP_REMOVED lines=12> */
.L_x_224:
[----:B------:R-:W-:Y:S05]  /*1a5b0*/  BSYNC B1 ;  /* 0x0000000000017941 */ /* 0x000fea0003800000 */
.L_x_223:
        /* <DEDUP_REMOVED lines=12> */
.L_x_226:
[----:B------:R-:W-:Y:S05]  /*1a680*/  BSYNC B1 ;  /* 0x0000000000017941 */ /* 0x000fea0003800000 */
.L_x_225:
        /* <DEDUP_REMOVED lines=12> */
.L_x_228:
[----:B------:R-:W-:Y:S05]  /*1a750*/  BSYNC B1 ;  /* 0x0000000000017941 */ /* 0x000fea0003800000 */
.L_x_227:
        /* <DEDUP_REMOVED lines=12> */
.L_x_230:
[----:B------:R-:W-:Y:S05]  /*1a820*/  BSYNC B1 ;  /* 0x0000000000017941 */ /* 0x000fea0003800000 */
.L_x_229:
        /* <DEDUP_REMOVED lines=12> */
.L_x_232:
[----:B------:R-:W-:Y:S05]  /*1a8f0*/  BSYNC B1 ;  /* 0x0000000000017941 */ /* 0x000fea0003800000 */
.L_x_231:
        /* <DEDUP_REMOVED lines=12> */
.L_x_234:
[----:B------:R-:W-:Y:S05]  /*1a9c0*/  BSYNC B1 ;  /* 0x0000000000017941 */ /* 0x000fea0003800000 */
.L_x_233:
        /* <DEDUP_REMOVED lines=12> */
.L_x_236:
[----:B------:R-:W-:Y:S05]  /*1aa90*/  BSYNC B1 ;  /* 0x0000000000017941 */ /* 0x000fea0003800000 */
.L_x_235:
        /* <DEDUP_REMOVED lines=12> */
.L_x_238:
[----:B------:R-:W-:Y:S05]  /*1ab60*/  BSYNC B1 ;  /* 0x0000000000017941 */ /* 0x000fea0003800000 */
.L_x_237:
        /* <DEDUP_REMOVED lines=12> */
.L_x_240:
[----:B------:R-:W-:Y:S05]  /*1ac30*/  BSYNC B1 ;  /* 0x0000000000017941 */ /* 0x000fea0003800000 */
.L_x_239:
        /* <DEDUP_REMOVED lines=12> */
.L_x_242:
[----:B------:R-:W-:Y:S05]  /*1ad00*/  BSYNC B1 ;  /* 0x0000000000017941 */ /* 0x000fea0003800000 */
.L_x_241:
        /* <DEDUP_REMOVED lines=12> */
.L_x_244:
[----:B------:R-:W-:Y:S05]  /*1add0*/  BSYNC B1 ;  /* 0x0000000000017941 */ /* 0x000fea0003800000 */
.L_x_243:
        /* <DEDUP_REMOVED lines=12> */
.L_x_246:
[----:B------:R-:W-:Y:S05]  /*1aea0*/  BSYNC B1 ;  /* 0x0000000000017941 */ /* 0x000fea0003800000 */
.L_x_245:
        /* <DEDUP_REMOVED lines=12> */
.L_x_248:
[----:B------:R-:W-:Y:S05]  /*1af70*/  BSYNC B1 ;  /* 0x0000000000017941 */ /* 0x000fea0003800000 */
.L_x_247:
        /* <DEDUP_REMOVED lines=12> */
.L_x_250:
[----:B------:R-:W-:Y:S05]  /*1b040*/  BSYNC B1 ;  /* 0x0000000000017941 */ /* 0x000fea0003800000 */
.L_x_249:
        /* <DEDUP_REMOVED lines=12> */
.L_x_252:
[----:B------:R-:W-:Y:S05]  /*1b110*/  BSYNC B1 ;  /* 0x0000000000017941 */ /* 0x000fea0003800000 */
.L_x_251:
        /* <DEDUP_REMOVED lines=12> */
.L_x_254:
[----:B------:R-:W-:Y:S05]  /*1b1e0*/  BSYNC B1 ;  /* 0x0000000000017941 */ /* 0x000fea0003800000 */
.L_x_253:
        /* <DEDUP_REMOVED lines=12> */
.L_x_256:
[----:B------:R-:W-:Y:S05]  /*1b2b0*/  BSYNC B1 ;  /* 0x0000000000017941 */ /* 0x000fea0003800000 */
.L_x_255:
[----:B0-----:R-:W2:Y:S01]  /*1b2c0*/  LDL.LU R5, [R1+0x200] ;  /* 0x0002000001057983 */ /* 0x001ea20000300800 */
[----:B-----5:R-:W-:Y:S01]  /*1b2d0*/  LOP3.LUT R4, R4, 0xff, RZ, 0xc0, !PT ;  /* 0x000000ff04047812 */ /* 0x020fe200078ec0ff */
[----:B------:R-:W-:Y:S01]  /*1b2e0*/  BSSY B1, `(.L_x_257) ;  /* 0x000000b000017945 */ /* 0x000fe20003800000 */
[----:B------:R-:W-:Y:S02]  /*1b2f0*/  ISETP.LT.OR P2, PT, R0, 0xda, !P0 ;  /* 0x000000da0000780c */ /* 0x000fe40004741670 */
[----:B------:R-:W-:-:S05]  /*1b300*/  F2FP.F16.E5M2.UNPACK_B R4, R4 ;  /* 0x00000004ff04723e */ /* 0x000fca00020004ff */
[----:B------:R-:W-:-:S05]  /*1b310*/  HADD2.F32 R4, -RZ, R4.H0_H0 ;  /* 0x20000004ff047230 */ /* 0x000fca0000004100 */
[----:B------:R-:W-:-:S04]  /*1b320*/  FMUL R4, R4, UR21 ;  /* 0x0000001504047c20 */ /* 0x000fc80008400000 */
[----:B--2---:R-:W-:-:S05]  /*1b330*/  FFMA R4, R5, UR20, R4 ;  /* 0x0000001405047c23 */ /* 0x004fca0008000004 */
[----:B------:R-:W-:Y:S02]  /*1b340*/  F2FP.SATFINITE.E5M2.F32.PACK_AB_MERGE_C R5, RZ, R4, RZ ;  /* 0x00000004ff05723e */ /* 0x000fe400048060ff */
[----:B------:R-:W-:-:S03]  /*1b350*/  PRMT R4, RZ, 0x7610, R4 ;  /* 0x00007610ff047816 */ /* 0x000fc60000000004 */
[----:B------:R0:W-:Y:S01]  /*1b360*/  @!P3 STG.E.U8 desc[UR14][R24.64+0xd8], R5 ;  /* 0x0000d8051800b986 */ /* 0x0001e2000c10110e */
[----:B------:R-:W-:Y:S05]  /*1b370*/  @P2 BRA `(.L_x_258) ;  /* 0x0000000000042947 */ /* 0x000fea0003800000 */
[----:B------:R2:W5:Y:S02]  /*1b380*/  LDG.E.U8 R4, desc[UR14][R32.64+0xd9] ;  /* 0x0000d90e20047981 */ /* 0x000564000c1e1100 */
.L_x_258:
[----:B------:R-:W-:Y:S05]  /*1b390*/  BSYNC B1 ;  /* 0x0000000000017941 */ /* 0x000fea0003800000 */
.L_x_257:
[----:B0-----:R-:W3:Y:S01]  /*1b3a0*/  LDL.LU R5, [R1+0x204] ;  /* 0x0002040001057983 */ /* 0x001ee20000300800 */
[----:B-----5:R-:W-:Y:S01]  /*1b3b0*/  LOP3.LUT R4, R4, 0xff, RZ, 0xc0, !PT ;  /* 0x000000ff04047812 */ /* 0x020fe200078ec0ff */
[----:B------:R-:W-:Y:S01]  /*1b3c0*/  BSSY B1, `(.L_x_259) ;  /* 0x000000b000017945 */ /* 0x000fe20003800000 */
[----:B------:R-:W-:Y:S02]  /*1b3d0*/  ISETP.LT.OR P3, PT, R0, 0xd9, !P1 ;  /* 0x000000d90000780c */ /* 0x000fe40004f61670 */
[----:B------:R-:W-:-:S05]  /*1b3e0*/  F2FP.F16.E5M2.UNPACK_B R4, R4 ;  /* 0x00000004ff04723e */ /* 0x000fca00020004ff */
[----:B------:R-:W-:-:S05]  /*1b3f0*/  HADD2.F32 R4, -RZ, R4.H0_H0 ;  /* 0x20000004ff047230 */ /* 0x000fca0000004100 */
[----:B------:R-:W-:-:S04]  /*1b400*/  FMUL R4, R4, UR21 ;  /* 0x0000001504047c20 */ /* 0x000fc80008400000 */
[----:B---3--:R-:W-:-:S05]  /*1b410*/  FFMA R4, R5, UR20, R4 ;  /* 0x0000001405047c23 */ /* 0x008fca0008000004 */
[----:B------:R-:W-:Y:S02]  /*1b420*/  F2FP.SATFINITE.E5M2.F32.PACK_AB_MERGE_C R5, RZ, R4, RZ ;  /* 0x00000004ff05723e */ /* 0x000fe400048060ff */
[----:B------:R-:W-:-:S03]  /*1b430*/  PRMT R4, RZ, 0x7610, R4 ;  /* 0x00007610ff047816 */ /* 0x000fc60000000004 */
[----:B------:R0:W-:Y:S01]  /*1b440*/  @!P2 STG.E.U8 desc[UR14][R24.64+0xd9], R5 ;  /* 0x0000d9051800a986 */ /* 0x0001e2000c10110e */
[----:B------:R-:W-:Y:S05]  /*1b450*/  @P3 BRA `(.L_x_260) ;  /* 0x0000000000043947 */ /* 0x000fea0003800000 */
[----:B------:R3:W5:Y:S02]  /*1b460*/  LDG.E.U8 R4, desc[UR14][R2.64+0xd8] ;  /* 0x0000d80e02047981 */ /* 0x000764000c1e1100 */
.L_x_260:
[----:B------:R-:W-:Y:S05]  /*1b470*/  BSYNC B1 ;  /* 0x0000000000017941 */ /* 0x000fea0003800000 */
.L_x_259:
        /* <DEDUP_REMOVED lines=13> */
.L_x_262:
[----:B------:R-:W-:Y:S05]  /*1b550*/  BSYNC B1 ;  /* 0x0000000000017941 */ /* 0x000fea0003800000 */
.L_x_261:
        /* <DEDUP_REMOVED lines=13> */
.L_x_264:
[----:B------:R-:W-:Y:S05]  /*1b630*/  BSYNC B1 ;  /* 0x0000000000017941 */ /* 0x000fea0003800000 */
.L_x_263:
        /* <DEDUP_REMOVED lines=13> */
.L_x_266:
[----:B------:R-:W-:Y:S05]  /*1b710*/  BSYNC B1 ;  /* 0x0000000000017941 */ /* 0x000fea0003800000 */
.L_x_265:
        /* <DEDUP_REMOVED lines=13> */
.L_x_268:
[----:B------:R-:W-:Y:S05]  /*1b7f0*/  BSYNC B1 ;  /* 0x0000000000017941 */ /* 0x000fea0003800000 */
.L_x_267:
        /* <DEDUP_REMOVED lines=13> */
.L_x_270:
[----:B------:R-:W-:Y:S05]  /*1b8d0*/  BSYNC B1 ;  /* 0x0000000000017941 */ /* 0x000fea0003800000 */
.L_x_269:
        /* <DEDUP_REMOVED lines=13> */
.L_x_272:
[----:B------:R-:W-:Y:S05]  /*1b9b0*/  BSYNC B1 ;  /* 0x0000000000017941 */ /* 0x000fea0003800000 */
.L_x_271:
        /* <DEDUP_REMOVED lines=13> */
.L_x_274:
[----:B------:R-:W-:Y:S05]  /*1ba90*/  BSYNC B1 ;  /* 0x0000000000017941 */ /* 0x000fea0003800000 */
.L_x_273:
        /* <DEDUP_REMOVED lines=13> */
.L_x_276:
[----:B------:R-:W-:Y:S05]  /*1bb70*/  BSYNC B1 ;  /* 0x0000000000017941 */ /* 0x000fea0003800000 */
.L_x_275:
        /* <DEDUP_REMOVED lines=13> */
.L_x_278:
[----:B------:R-:W-:Y:S05]  /*1bc50*/  BSYNC B1 ;  /* 0x0000000000017941 */ /* 0x000fea0003800000 */
.L_x_277:
        /* <DEDUP_REMOVED lines=13> */
.L_x_280:
[----:B------:R-:W-:Y:S05]  /*1bd30*/  BSYNC B1 ;  /* 0x0000000000017941 */ /* 0x000fea0003800000 */
.L_x_279:
        /* <DEDUP_REMOVED lines=13> */
.L_x_282:
[----:B------:R-:W-:Y:S05]  /*1be10*/  BSYNC B1 ;  /* 0x0000000000017941 */ /* 0x000fea0003800000 */
.L_x_281:
        /* <DEDUP_REMOVED lines=13> */
.L_x_284:
[----:B------:R-:W-:Y:S05]  /*1bef0*/  BSYNC B1 ;  /* 0x0000000000017941 */ /* 0x000fea0003800000 */
.L_x_283:
        /* <DEDUP_REMOVED lines=13> */
.L_x_286:
[----:B------:R-:W-:Y:S05]  /*1bfd0*/  BSYNC B1 ;  /* 0x0000000000017941 */ /* 0x000fea0003800000 */
.L_x_285:
        /* <DEDUP_REMOVED lines=13> */
.L_x_288:
[----:B------:R-:W-:Y:S05]  /*1c0b0*/  BSYNC B1 ;  /* 0x0000000000017941 */ /* 0x000fea0003800000 */
.L_x_287:
        /* <DEDUP_REMOVED lines=13> */
.L_x_290:
[----:B------:R-:W-:Y:S05]  /*1c190*/  BSYNC B1 ;  /* 0x0000000000017941 */ /* 0x000fea0003800000 */
.L_x_289:
        /* <DEDUP_REMOVED lines=13> */
.L_x_292:
[----:B------:R-:W-:Y:S05]  /*1c270*/  BSYNC B1 ;  /* 0x0000000000017941 */ /* 0x000fea0003800000 */
.L_x_291:
        /* <DEDUP_REMOVED lines=13> */
.L_x_294:
[----:B------:R-:W-:Y:S05]  /*1c350*/  BSYNC B1 ;  /* 0x0000000000017941 */ /* 0x000fea0003800000 */
.L_x_293:
[----:B------:R-:W2:Y:S01]  /*1c360*/  LDL.LU R7, [R1+0x24c] ;  /* 0x00024c0001077983 */ /* 0x000ea20000300800 */
[----:B-----5:R-:W-:Y:S01]  /*1c370*/  LOP3.LUT R4, R4, 0xff, RZ, 0xc0, !PT ;  /* 0x000000ff04047812 */ /* 0x020fe200078ec0ff */
[----:B------:R-:W-:Y:S01]  /*1c380*/  BSSY B1, `(.L_x_295) ;  /* 0x0000013000017945 */ /* 0x000fe20003800000 */
[----:B0-----:R-:W-:Y:S02]  /*1c390*/  IADD3 R5, P0, R35, 0x80, RZ ;  /* 0x0000008023057810 */ /* 0x001fe40007f1e0ff */
[----:B------:R-:W-:-:S03]  /*1c3a0*/  F2FP.F16.E5M2.UNPACK_B R4, R4 ;  /* 0x00000004ff04723e */ /* 0x000fc600020004ff */
[----:B--234-:R-:W-:Y:S01]  /*1c3b0*/  IMAD.X R2, RZ, RZ, R37, P0 ;  /* 0x000000ffff027224 */ /* 0x01cfe200000e0625 */
[----:B------:R-:W-:Y:S01]  /*1c3c0*/  ISETP.GE.AND P0, PT, R34, 0x81, PT ;  /* 0x000000812200780c */ /* 0x000fe20003f06270 */
[----:B------:R-:W-:Y:S02]  /*1c3d0*/  HADD2.F32 R4, -RZ, R4.H0_H0 ;  /* 0x20000004ff047230 */ /* 0x000fe40000004100 */
[----:B------:R-:W-:Y:S01]  /*1c3e0*/  IMAD R6, R2, UR6, RZ ;  /* 0x0000000602067c24 */ /* 0x000fe2000f8e02ff */
[----:B------:R-:W-:Y:S01]  /*1c3f0*/  ISETP.LT.OR P3, PT, R0, 0x1, !P0 ;  /* 0x000000010000780c */ /* 0x000fe20004761670 */
[----:B------:R-:W-:-:S04]  /*1c400*/  IMAD.WIDE.U32 R2, R5, UR6, R38 ;  /* 0x0000000605027c25 */ /* 0x000fc8000f8e0026 */
[----:B------:R-:W-:Y:S01]  /*1c410*/  FMUL R4, R4, UR21 ;  /* 0x0000001504047c20 */ /* 0x000fe20008400000 */
[----:B------:R-:W-:Y:S01]  /*1c420*/  IMAD R5, R5, UR7, R6 ;  /* 0x0000000705057c24 */ /* 0x000fe2000f8e0206 */
[----:B------:R-:W-:-:S04]  /*1c430*/  IADD3 R2, P2, R2, UR8, RZ ;  /* 0x0000000802027c10 */ /* 0x000fc8000ff5e0ff */
[----:B------:R-:W-:Y:S01]  /*1c440*/  IADD3.X R3, R3, UR9, R5, P2, !PT ;  /* 0x0000000903037c10 */ /* 0x000fe200097fe405 */
[----:B------:R-:W-:-:S05]  /*1c450*/  FFMA R4, R7, UR20, R4 ;  /* 0x0000001407047c23 */ /* 0x000fca0008000004 */
[----:B------:R-:W-:Y:S02]  /*1c460*/  F2FP.SATFINITE.E5M2.F32.PACK_AB_MERGE_C R7, RZ, R4, RZ ;  /* 0x00000004ff07723e */ /* 0x000fe400048060ff */
[----:B------:R-:W-:-:S03]  /*1c470*/  PRMT R4, RZ, 0x7610, R4 ;  /* 0x00007610ff047816 */ /* 0x000fc60000000004 */
[----:B------:R0:W-:Y:S01]  /*1c480*/  @!P1 STG.E.U8 desc[UR14][R26.64+0xf9], R7 ;  /* 0x0000f9071a009986 */ /* 0x0001e2000c10110e */
[----:B------:R-:W-:Y:S05]  /*1c490*/  @P3 BRA `(.L_x_296) ;  /* 0x0000000000043947 */ /* 0x000fea0003800000 */
[----:B------:R2:W5:Y:S02]  /*1c4a0*/  LDG.E.U8 R4, desc[UR14][R2.64] ;  /* 0x0000000e02047981 */ /* 0x000564000c1e1100 */
.L_x_296:
[----:B------:R-:W-:Y:S05]  /*1c4b0*/  BSYNC B1 ;  /* 0x0000000000017941 */ /* 0x000fea0003800000 */
.L_x_295:
[----:B------:R-:W3:Y:S01]  /*1c4c0*/  LDL.LU R5, [R1+0x250] ;  /* 0x0002500001057983 */ /* 0x000ee20000300800 */
        /* <DEDUP_REMOVED lines=12> */
.L_x_298:
[----:B------:R-:W-:Y:S05]  /*1c590*/  BSYNC B1 ;  /* 0x0000000000017941 */ /* 0x000fea0003800000 */
.L_x_297:
[----:B---3--:R-:W3:Y:S01]  /*1c5a0*/  LDL.LU R5, [R1+0x254] ;  /* 0x0002540001057983 */ /* 0x008ee20000300800 */
[----:B-----5:R-:W-:Y:S01]  /*1c5b0*/  LOP3.LUT R4, R4, 0xff, RZ, 0xc0, !PT ;  /* 0x000000ff04047812 */ /* 0x020fe200078ec0ff */
[----:B------:R-:W-:Y:S01]  /*1c5c0*/  BSSY B1, `(.L_x_299) ;  /* 0x0000013000017945 */ /* 0x000fe20003800000 */
[----:B------:R-:W-:Y:S02]  /*1c5d0*/  IADD3 R35, P1, R35, 0x88, RZ ;  /* 0x0000008823237810 */ /* 0x000fe40007f3e0ff */
[----:B------:R-:W-:Y:S02]  /*1c5e0*/  F2FP.F16.E5M2.UNPACK_B R4, R4 ;  /* 0x00000004ff04723e */ /* 0x000fe400020004ff */
[----:B------:R-:W-:Y:S01]  /*1c5f0*/  PRMT R6, RZ, 0x7610, R6 ;  /* 0x00007610ff067816 */ /* 0x000fe20000000006 */
[----:B------:R-:W-:Y:S01]  /*1c600*/  IMAD.X R36, RZ, RZ, R37, P1 ;  /* 0x000000ffff247224 */ /* 0x000fe200008e0625 */
[----:B------:R-:W-:Y:S01]  /*1c610*/  ISETP.GE.AND P1, PT, R34, 0x89, PT ;  /* 0x000000892200780c */ /* 0x000fe20003f26270 */
[----:B------:R-:W-:-:S02]  /*1c620*/  HADD2.F32 R4, -RZ, R4.H0_H0 ;  /* 0x20000004ff047230 */ /* 0x000fc40000004100 */
[----:B------:R-:W-:Y:S01]  /*1c630*/  IMAD R36, R36, UR6, RZ ;  /* 0x0000000624247c24 */ /* 0x000fe2000f8e02ff */
[----:B------:R-:W-:Y:S01]  /*1c640*/  ISETP.LT.OR P5, PT, R0, 0x1, !P1 ;  /* 0x000000010000780c */ /* 0x000fe20004fa1670 */
[----:B------:R-:W-:-:S04]  /*1c650*/  IMAD.WIDE.U32 R38, R35, UR6, R38 ;  /* 0x0000000623267c25 */ /* 0x000fc8000f8e0026 */
[----:B------:R-:W-:Y:S01]  /*1c660*/  FMUL R4, R4, UR21 ;  /* 0x0000001504047c20 */ /* 0x000fe20008400000 */
[----:B------:R-:W-:-:S03]  /*1c670*/  IMAD R35, R35, UR7, R36 ;  /* 0x0000000723237c24 */ /* 0x000fc6000f8e0224 */
[----:B---3--:R-:W-:Y:S01]  /*1c680*/  FFMA R5, R5, UR20, R4 ;  /* 0x0000001405057c23 */ /* 0x008fe20008000004 */
[----:B------:R-:W-:-:S04]  /*1c690*/  IADD3 R4, P3, R38, UR8, RZ ;  /* 0x0000000826047c10 */ /* 0x000fc8000ff7e0ff */
[----:B0-----:R-:W-:Y:S02]  /*1c6a0*/  F2FP.SATFINITE.E5M2.F32.PACK_AB_MERGE_C R7, RZ, R5, RZ ;  /* 0x00000005ff07723e */ /* 0x001fe400048060ff */
[----:B------:R-:W-:-:S03]  /*1c6b0*/  IADD3.X R5, R39, UR9, R35, P3, !PT ;  /* 0x0000000927057c10 */ /* 0x000fc60009ffe423 */
[----:B------:R0:W-:Y:S01]  /*1c6c0*/  @!P2 STG.E.U8 desc[UR14][R30.64+0x1], R7 ;  /* 0x000001071e00a986 */ /* 0x0001e2000c10110e */
[----:B------:R-:W-:Y:S05]  /*1c6d0*/  @P5 BRA `(.L_x_300) ;  /* 0x0000000000045947 */ /* 0x000fea0003800000 */
[----:B------:R3:W5:Y:S02]  /*1c6e0*/  LDG.E.U8 R6, desc[UR14][R4.64] ;  /* 0x0000000e04067981 */ /* 0x000764000c1e1100 */
.L_x_300:
[----:B------:R-:W-:Y:S05]  /*1c6f0*/  BSYNC B1 ;  /* 0x0000000000017941 */ /* 0x000fea0003800000 */
.L_x_299:
        /* <DEDUP_REMOVED lines=13> */
.L_x_302:
[----:B------:R-:W-:Y:S05]  /*1c7d0*/  BSYNC B1 ;  /* 0x0000000000017941 */ /* 0x000fea0003800000 */
.L_x_301:
        /* <DEDUP_REMOVED lines=13> */
.L_x_304:
[----:B------:R-:W-:Y:S05]  /*1c8b0*/  BSYNC B1 ;  /* 0x0000000000017941 */ /* 0x000fea0003800000 */
.L_x_303:
        /* <DEDUP_REMOVED lines=13> */
.L_x_306:
[----:B------:R-:W-:Y:S05]  /*1c990*/  BSYNC B1 ;  /* 0x0000000000017941 */ /* 0x000fea0003800000 */
.L_x_305:
        /* <DEDUP_REMOVED lines=13> */
.L_x_308:
[----:B------:R-:W-:Y:S05]  /*1ca70*/  BSYNC B1 ;  /* 0x0000000000017941 */ /* 0x000fea0003800000 */
.L_x_307:
        /* <DEDUP_REMOVED lines=13> */
.L_x_310:
[----:B------:R-:W-:Y:S05]  /*1cb50*/  BSYNC B1 ;  /* 0x0000000000017941 */ /* 0x000fea0003800000 */
.L_x_309:
        /* <DEDUP_REMOVED lines=13> */
.L_x_312:
[----:B------:R-:W-:Y:S05]  /*1cc30*/  BSYNC B1 ;  /* 0x0000000000017941 */ /* 0x000fea0003800000 */
.L_x_311:
        /* <DEDUP_REMOVED lines=13> */
.L_x_314:
[----:B------:R-:W-:Y:S05]  /*1cd10*/  BSYNC B1 ;  /* 0x0000000000017941 */ /* 0x000fea0003800000 */
.L_x_313:
        /* <DEDUP_REMOVED lines=13> */
.L_x_316:
[----:B------:R-:W-:Y:S05]  /*1cdf0*/  BSYNC B1 ;  /* 0x0000000000017941 */ /* 0x000fea0003800000 */
.L_x_315:
        /* <DEDUP_REMOVED lines=13> */
.L_x_318:
[----:B------:R-:W-:Y:S05]  /*1ced0*/  BSYNC B1 ;  /* 0x0000000000017941 */ /* 0x000fea0003800000 */
.L_x_317:
        /* <DEDUP_REMOVED lines=13> */
.L_x_320:
[----:B------:R-:W-:Y:S05]  /*1cfb0*/  BSYNC B1 ;  /* 0x0000000000017941 */ /* 0x000fea0003800000 */
.L_x_319:
        /* <DEDUP_REMOVED lines=13> */
.L_x_322:
[----:B------:R-:W-:Y:S05]  /*1d090*/  BSYNC B1 ;  /* 0x0000000000017941 */ /* 0x000fea0003800000 */
.L_x_321:
        /* <DEDUP_REMOVED lines=13> */
.L_x_324:
[----:B------:R-:W-:Y:S05]  /*1d170*/  BSYNC B1 ;  /* 0x0000000000017941 */ /* 0x000fea0003800000 */
.L_x_323:
        /* <DEDUP_REMOVED lines=13> */
.L_x_326:
[----:B------:R-:W-:Y:S05]  /*1d250*/  BSYNC B1 ;  /* 0x0000000000017941 */ /* 0x000fea0003800000 */
.L_x_325:
        /* <DEDUP_REMOVED lines=13> */
.L_x_328:
[----:B------:R-:W-:Y:S05]  /*1d330*/  BSYNC B1 ;  /* 0x0000000000017941 */ /* 0x000fea0003800000 */
.L_x_327:
        /* <DEDUP_REMOVED lines=13> */
.L_x_330:
[----:B------:R-:W-:Y:S05]  /*1d410*/  BSYNC B1 ;  /* 0x0000000000017941 */ /* 0x000fea0003800000 */
.L_x_329:
        /* <DEDUP_REMOVED lines=13> */
.L_x_332:
[----:B------:R-:W-:Y:S05]  /*1d4f0*/  BSYNC B1 ;  /* 0x0000000000017941 */ /* 0x000fea0003800000 */
.L_x_331:
        /* <DEDUP_REMOVED lines=13> */
.L_x_334:
[----:B------:R-:W-:Y:S05]  /*1d5d0*/  BSYNC B1 ;  /* 0x0000000000017941 */ /* 0x000fea0003800000 */
.L_x_333:
        /* <DEDUP_REMOVED lines=13> */
.L_x_336:
[----:B------:R-:W-:Y:S05]  /*1d6b0*/  BSYNC B1 ;  /* 0x0000000000017941 */ /* 0x000fea0003800000 */
.L_x_335:
        /* <DEDUP_REMOVED lines=13> */
.L_x_338:
[----:B------:R-:W-:Y:S05]  /*1d790*/  BSYNC B1 ;  /* 0x0000000000017941 */ /* 0x000fea0003800000 */
.L_x_337:
        /* <DEDUP_REMOVED lines=13> */
.L_x_340:
[----:B------:R-:W-:Y:S05]  /*1d870*/  BSYNC B1 ;  /* 0x0000000000017941 */ /* 0x000fea0003800000 */
.L_x_339:
        /* <DEDUP_REMOVED lines=13> */
.L_x_342:
[----:B------:R-:W-:Y:S05]  /*1d950*/  BSYNC B1 ;  /* 0x0000000000017941 */ /* 0x000fea0003800000 */
.L_x_341:
        /* <DEDUP_REMOVED lines=13> */
.L_x_344:
[----:B------:R-:W-:Y:S05]  /*1da30*/  BSYNC B1 ;  /* 0x0000000000017941 */ /* 0x000fea0003800000 */
.L_x_343:
        /* <DEDUP_REMOVED lines=13> */
.L_x_346:
[----:B------:R-:W-:Y:S05]  /*1db10*/  BSYNC B1 ;  /* 0x0000000000017941 */ /* 0x000fea0003800000 */
.L_x_345:
        /* <DEDUP_REMOVED lines=13> */
.L_x_348:
[----:B------:R-:W-:Y:S05]  /*1dbf0*/  BSYNC B1 ;  /* 0x0000000000017941 */ /* 0x000fea0003800000 */
.L_x_347:
        /* <DEDUP_REMOVED lines=13> */
.L_x_350:
[----:B------:R-:W-:Y:S05]  /*1dcd0*/  BSYNC B1 ;  /* 0x0000000000017941 */ /* 0x000fea0003800000 */
.L_x_349:
        /* <DEDUP_REMOVED lines=13> */
.L_x_352:
[----:B------:R-:W-:Y:S05]  /*1ddb0*/  BSYNC B1 ;  /* 0x0000000000017941 */ /* 0x000fea0003800000 */
.L_x_351:
        /* <DEDUP_REMOVED lines=13> */
.L_x_354:
[----:B------:R-:W-:Y:S05]  /*1de90*/  BSYNC B1 ;  /* 0x0000000000017941 */ /* 0x000fea0003800000 */
.L_x_353:
        /* <DEDUP_REMOVED lines=13> */
.L_x_356:
[----:B------:R-:W-:Y:S05]  /*1df70*/  BSYNC B1 ;  /* 0x0000000000017941 */ /* 0x000fea0003800000 */
.L_x_355:
        /* <DEDUP_REMOVED lines=13> */
.L_x_358:
[----:B------:R-:W-:Y:S05]  /*1e050*/  BSYNC B1 ;  /* 0x0000000000017941 */ /* 0x000fea0003800000 */
.L_x_357:
        /* <DEDUP_REMOVED lines=13> */
.L_x_360:
[----:B------:R-:W-:Y:S05]  /*1e130*/  BSYNC B1 ;  /* 0x0000000000017941 */ /* 0x000fea0003800000 */
.L_x_359:
        /* <DEDUP_REMOVED lines=13> */
.L_x_362:
[----:B------:R-:W-:Y:S05]  /*1e210*/  BSYNC B1 ;  /* 0x0000000000017941 */ /* 0x000fea0003800000 */
.L_x_361:
        /* <DEDUP_REMOVED lines=13> */
.L_x_364:
[----:B------:R-:W-:Y:S05]  /*1e2f0*/  BSYNC B1 ;  /* 0x0000000000017941 */ /* 0x000fea0003800000 */
.L_x_363:
        /* <DEDUP_REMOVED lines=13> */
.L_x_366:
[----:B------:R-:W-:Y:S05]  /*1e3d0*/  BSYNC B1 ;  /* 0x0000000000017941 */ /* 0x000fea0003800000 */
.L_x_365:
        /* <DEDUP_REMOVED lines=13> */
.L_x_368:
[----:B------:R-:W-:Y:S05]  /*1e4b0*/  BSYNC B1 ;  /* 0x0000000000017941 */ /* 0x000fea0003800000 */
.L_x_367:
        /* <DEDUP_REMOVED lines=13> */
.L_x_370:
[----:B------:R-:W-:Y:S05]  /*1e590*/  BSYNC B1 ;  /* 0x0000000000017941 */ /* 0x000fea0003800000 */
.L_x_369:
        /* <DEDUP_REMOVED lines=13> */
.L_x_372:
[----:B------:R-:W-:Y:S05]  /*1e670*/  BSYNC B1 ;  /* 0x0000000000017941 */ /* 0x000fea0003800000 */
.L_x_371:
        /* <DEDUP_REMOVED lines=13> */
.L_x_374:
[----:B------:R-:W-:Y:S05]  /*1e750*/  BSYNC B1 ;  /* 0x0000000000017941 */ /* 0x000fea0003800000 */
.L_x_373:
        /* <DEDUP_REMOVED lines=13> */
.L_x_376:
[----:B------:R-:W-:Y:S05]  /*1e830*/  BSYNC B1 ;  /* 0x0000000000017941 */ /* 0x000fea0003800000 */
.L_x_375:
        /* <DEDUP_REMOVED lines=13> */
.L_x_378:
[----:B------:R-:W-:Y:S05]  /*1e910*/  BSYNC B1 ;  /* 0x0000000000017941 */ /* 0x000fea0003800000 */
.L_x_377:
        /* <DEDUP_REMOVED lines=13> */
.L_x_380:
[----:B------:R-:W-:Y:S05]  /*1e9f0*/  BSYNC B1 ;  /* 0x0000000000017941 */ /* 0x000fea0003800000 */
.L_x_379:
        /* <DEDUP_REMOVED lines=13> */
.L_x_382:
[----:B------:R-:W-:Y:S05]  /*1ead0*/  BSYNC B1 ;  /* 0x0000000000017941 */ /* 0x000fea0003800000 */
.L_x_381:
        /* <DEDUP_REMOVED lines=13> */
.L_x_384:
[----:B------:R-:W-:Y:S05]  /*1ebb0*/  BSYNC B1 ;  /* 0x0000000000017941 */ /* 0x000fea0003800000 */
.L_x_383:
        /* <DEDUP_REMOVED lines=13> */
.L_x_386:
[----:B------:R-:W-:Y:S05]  /*1ec90*/  BSYNC B1 ;  /* 0x0000000000017941 */ /* 0x000fea0003800000 */
.L_x_385:
        /* <DEDUP_REMOVED lines=13> */
.L_x_388:
[----:B------:R-:W-:Y:S05]  /*1ed70*/  BSYNC B1 ;  /* 0x0000000000017941 */ /* 0x000fea0003800000 */
.L_x_387:
        /* <DEDUP_REMOVED lines=13> */
.L_x_390:
[----:B------:R-:W-:Y:S05]  /*1ee50*/  BSYNC B1 ;  /* 0x0000000000017941 */ /* 0x000fea0003800000 */
.L_x_389:
        /* <DEDUP_REMOVED lines=13> */
.L_x_392:
[----:B------:R-:W-:Y:S05]  /*1ef30*/  BSYNC B1 ;  /* 0x0000000000017941 */ /* 0x000fea0003800000 */
.L_x_391:
        /* <DEDUP_REMOVED lines=13> */
.L_x_394:
[----:B------:R-:W-:Y:S05]  /*1f010*/  BSYNC B1 ;  /* 0x0000000000017941 */ /* 0x000fea0003800000 */
.L_x_393:
        /* <DEDUP_REMOVED lines=13> */
.L_x_396:
[----:B------:R-:W-:Y:S05]  /*1f0f0*/  BSYNC B1 ;  /* 0x0000000000017941 */ /* 0x000fea0003800000 */
.L_x_395:
        /* <DEDUP_REMOVED lines=13> */
.L_x_398:
[----:B------:R-:W-:Y:S05]  /*1f1d0*/  BSYNC B1 ;  /* 0x0000000000017941 */ /* 0x000fea0003800000 */
.L_x_397:
        /* <DEDUP_REMOVED lines=13> */
.L_x_400:
[----:B------:R-:W-:Y:S05]  /*1f2b0*/  BSYNC B1 ;  /* 0x0000000000017941 */ /* 0x000fea0003800000 */
.L_x_399:
        /* <DEDUP_REMOVED lines=13> */
.L_x_402:
[----:B------:R-:W-:Y:S05]  /*1f390*/  BSYNC B1 ;  /* 0x0000000000017941 */ /* 0x000fea0003800000 */
.L_x_401:
        /* <DEDUP_REMOVED lines=13> */
.L_x_404:
[----:B------:R-:W-:Y:S05]  /*1f470*/  BSYNC B1 ;  /* 0x0000000000017941 */ /* 0x000fea0003800000 */
.L_x_403:
        /* <DEDUP_REMOVED lines=13> */
.L_x_406:
[----:B------:R-:W-:Y:S05]  /*1f550*/  BSYNC B1 ;  /* 0x0000000000017941 */ /* 0x000fea0003800000 */
.L_x_405:
        /* <DEDUP_REMOVED lines=13> */
.L_x_408:
[----:B------:R-:W-:Y:S05]  /*1f630*/  BSYNC B1 ;  /* 0x0000000000017941 */ /* 0x000fea0003800000 */
.L_x_407:
        /* <DEDUP_REMOVED lines=13> */
.L_x_410:
[----:B------:R-:W-:Y:S05]  /*1f710*/  BSYNC B1 ;  /* 0x0000000000017941 */ /* 0x000fea0003800000 */
.L_x_409:
        /* <DEDUP_REMOVED lines=13> */
.L_x_412:
[----:B------:R-:W-:Y:S05]  /*1f7f0*/  BSYNC B1 ;  /* 0x0000000000017941 */ /* 0x000fea0003800000 */
.L_x_411:
        /* <DEDUP_REMOVED lines=13> */
.L_x_414:
[----:B------:R-:W-:Y:S05]  /*1f8d0*/  BSYNC B1 ;  /* 0x0000000000017941 */ /* 0x000fea0003800000 */
.L_x_413:
        /* <DEDUP_REMOVED lines=13> */
.L_x_416:
[----:B------:R-:W-:Y:S05]  /*1f9b0*/  BSYNC B1 ;  /* 0x0000000000017941 */ /* 0x000fea0003800000 */
.L_x_415:
        /* <DEDUP_REMOVED lines=13> */
.L_x_418:
[----:B------:R-:W-:Y:S05]  /*1fa90*/  BSYNC B1 ;  /* 0x0000000000017941 */ /* 0x000fea0003800000 */
.L_x_417:
        /* <DEDUP_REMOVED lines=13> */
.L_x_420:
[----:B------:R-:W-:Y:S05]  /*1fb70*/  BSYNC B1 ;  /* 0x0000000000017941 */ /* 0x000fea0003800000 */
.L_x_419:
        /* <DEDUP_REMOVED lines=13> */
.L_x_422:
[----:B------:R-:W-:Y:S05]  /*1fc50*/  BSYNC B1 ;  /* 0x0000000000017941 */ /* 0x000fea0003800000 */
.L_x_421:
        /* <DEDUP_REMOVED lines=13> */
.L_x_424:
[----:B------:R-:W-:Y:S05]  /*1fd30*/  BSYNC B1 ;  /* 0x0000000000017941 */ /* 0x000fea0003800000 */
.L_x_423:
        /* <DEDUP_REMOVED lines=13> */
.L_x_426:
[----:B------:R-:W-:Y:S05]  /*1fe10*/  BSYNC B1 ;  /* 0x0000000000017941 */ /* 0x000fea0003800000 */
.L_x_425:
        /* <DEDUP_REMOVED lines=13> */
.L_x_428:
[----:B------:R-:W-:Y:S05]  /*1fef0*/  BSYNC B1 ;  /* 0x0000000000017941 */ /* 0x000fea0003800000 */
.L_x_427:
        /* <DEDUP_REMOVED lines=13> */
.L_x_430:
[----:B------:R-:W-:Y:S05]  /*1ffd0*/  BSYNC B1 ;  /* 0x0000000000017941 */ /* 0x000fea0003800000 */
.L_x_429:
        /* <DEDUP_REMOVED lines=13> */
.L_x_432:
[----:B------:R-:W-:Y:S05]  /*200b0*/  BSYNC B1 ;  /* 0x0000000000017941 */ /* 0x000fea0003800000 */
.L_x_431:
        /* <DEDUP_REMOVED lines=13> */
.L_x_434:
[----:B------:R-:W-:Y:S05]  /*20190*/  BSYNC B1 ;  /* 0x0000000000017941 */ /* 0x000fea0003800000 */
.L_x_433:
        /* <DEDUP_REMOVED lines=13> */
.L_x_436:
[----:B------:R-:W-:Y:S05]  /*20270*/  BSYNC B1 ;  /* 0x0000000000017941 */ /* 0x000fea0003800000 */
.L_x_435:
        /* <DEDUP_REMOVED lines=13> */
.L_x_438:
[----:B------:R-:W-:Y:S05]  /*20350*/  BSYNC B1 ;  /* 0x0000000000017941 */ /* 0x000fea0003800000 */
.L_x_437:
        /* <DEDUP_REMOVED lines=13> */
.L_x_440:
[----:B------:R-:W-:Y:S05]  /*20430*/  BSYNC B1 ;  /* 0x0000000000017941 */ /* 0x000fea0003800000 */
.L_x_439:
        /* <DEDUP_REMOVED lines=13> */
.L_x_442:
[----:B------:R-:W-:Y:S05]  /*20510*/  BSYNC B1 ;  /* 0x0000000000017941 */ /* 0x000fea0003800000 */
.L_x_441:
        /* <DEDUP_REMOVED lines=13> */
.L_x_444:
[----:B------:R-:W-:Y:S05]  /*205f0*/  BSYNC B1 ;  /* 0x0000000000017941 */ /* 0x000fea0003800000 */
.L_x_443:
        /* <DEDUP_REMOVED lines=13> */
.L_x_446:
[----:B------:R-:W-:Y:S05]  /*206d0*/  BSYNC B1 ;  /* 0x0000000000017941 */ /* 0x000fea0003800000 */
.L_x_445:
        /* <DEDUP_REMOVED lines=13> */
.L_x_448:
[----:B------:R-:W-:Y:S05]  /*207b0*/  BSYNC B1 ;  /* 0x0000000000017941 */ /* 0x000fea0003800000 */
.L_x_447:
        /* <DEDUP_REMOVED lines=13> */
.L_x_450:
[----:B------:R-:W-:Y:S05]  /*20890*/  BSYNC B1 ;  /* 0x0000000000017941 */ /* 0x000fea0003800000 */
.L_x_449:
        /* <DEDUP_REMOVED lines=13> */
.L_x_452:
[----:B------:R-:W-:Y:S05]  /*20970*/  BSYNC B1 ;  /* 0x0000000000017941 */ /* 0x000fea0003800000 */
.L_x_451:
        /* <DEDUP_REMOVED lines=13> */
.L_x_454:
[----:B------:R-:W-:Y:S05]  /*20a50*/  BSYNC B1 ;  /* 0x0000000000017941 */ /* 0x000fea0003800000 */
.L_x_453:
        /* <DEDUP_REMOVED lines=13> */
.L_x_456:
[----:B------:R-:W-:Y:S05]  /*20b30*/  BSYNC B1 ;  /* 0x0000000000017941 */ /* 0x000fea0003800000 */
.L_x_455:
        /* <DEDUP_REMOVED lines=13> */
.L_x_458:
[----:B------:R-:W-:Y:S05]  /*20c10*/  BSYNC B1 ;  /* 0x0000000000017941 */ /* 0x000fea0003800000 */
.L_x_457:
        /* <DEDUP_REMOVED lines=13> */
.L_x_460:
[----:B------:R-:W-:Y:S05]  /*20cf0*/  BSYNC B1 ;  /* 0x0000000000017941 */ /* 0x000fea0003800000 */
.L_x_459:
        /* <DEDUP_REMOVED lines=13> */
.L_x_462:
[----:B------:R-:W-:Y:S05]  /*20dd0*/  BSYNC B1 ;  /* 0x0000000000017941 */ /* 0x000fea0003800000 */
.L_x_461:
        /* <DEDUP_REMOVED lines=13> */
.L_x_464:
[----:B------:R-:W-:Y:S05]  /*20eb0*/  BSYNC B1 ;  /* 0x0000000000017941 */ /* 0x000fea0003800000 */
.L_x_463:
        /* <DEDUP_REMOVED lines=13> */
.L_x_466:
[----:B------:R-:W-:Y:S05]  /*20f90*/  BSYNC B1 ;  /* 0x0000000000017941 */ /* 0x000fea0003800000 */
.L_x_465:
        /* <DEDUP_REMOVED lines=13> */
.L_x_468:
[----:B------:R-:W-:Y:S05]  /*21070*/  BSYNC B1 ;  /* 0x0000000000017941 */ /* 0x000fea0003800000 */
.L_x_467:
        /* <DEDUP_REMOVED lines=13> */
.L_x_470:
[----:B------:R-:W-:Y:S05]  /*21150*/  BSYNC B1 ;  /* 0x0000000000017941 */ /* 0x000fea0003800000 */
.L_x_469:
        /* <DEDUP_REMOVED lines=13> */
.L_x_472:
[----:B------:R-:W-:Y:S05]  /*21230*/  BSYNC B1 ;  /* 0x0000000000017941 */ /* 0x000fea0003800000 */
.L_x_471:
        /* <DEDUP_REMOVED lines=13> */
.L_x_474:
[----:B------:R-:W-:Y:S05]  /*21310*/  BSYNC B1 ;  /* 0x0000000000017941 */ /* 0x000fea0003800000 */
.L_x_473:
        /* <DEDUP_REMOVED lines=13> */
.L_x_476:
[----:B------:R-:W-:Y:S05]  /*213f0*/  BSYNC B1 ;  /* 0x0000000000017941 */ /* 0x000fea0003800000 */
.L_x_475:
        /* <DEDUP_REMOVED lines=13> */
.L_x_478:
[----:B------:R-:W-:Y:S05]  /*214d0*/  BSYNC B1 ;  /* 0x0000000000017941 */ /* 0x000fea0003800000 */
.L_x_477:
        /* <DEDUP_REMOVED lines=13> */
.L_x_480:
[----:B------:R-:W-:Y:S05]  /*215b0*/  BSYNC B1 ;  /* 0x0000000000017941 */ /* 0x000fea0003800000 */
.L_x_479:
        /* <DEDUP_REMOVED lines=13> */
.L_x_482:
[----:B------:R-:W-:Y:S05]  /*21690*/  BSYNC B1 ;  /* 0x0000000000017941 */ /* 0x000fea0003800000 */
.L_x_481:
        /* <DEDUP_REMOVED lines=13> */
.L_x_484:
[----:B------:R-:W-:Y:S05]  /*21770*/  BSYNC B1 ;  /* 0x0000000000017941 */ /* 0x000fea0003800000 */
.L_x_483:
        /* <DEDUP_REMOVED lines=13> */
.L_x_486:
[----:B------:R-:W-:Y:S05]  /*21850*/  BSYNC B1 ;  /* 0x0000000000017941 */ /* 0x000fea0003800000 */
.L_x_485:
        /* <DEDUP_REMOVED lines=13> */
.L_x_488:
[----:B------:R-:W-:Y:S05]  /*21930*/  BSYNC B1 ;  /* 0x0000000000017941 */ /* 0x000fea0003800000 */
.L_x_487:
        /* <DEDUP_REMOVED lines=13> */
.L_x_490:
[----:B------:R-:W-:Y:S05]  /*21a10*/  BSYNC B1 ;  /* 0x0000000000017941 */ /* 0x000fea0003800000 */
.L_x_489:
        /* <DEDUP_REMOVED lines=13> */
.L_x_492:
[----:B------:R-:W-:Y:S05]  /*21af0*/  BSYNC B1 ;  /* 0x0000000000017941 */ /* 0x000fea0003800000 */
.L_x_491:
        /* <DEDUP_REMOVED lines=13> */
.L_x_494:
[----:B------:R-:W-:Y:S05]  /*21bd0*/  BSYNC B1 ;  /* 0x0000000000017941 */ /* 0x000fea0003800000 */
.L_x_493:
        /* <DEDUP_REMOVED lines=13> */
.L_x_496:
[----:B------:R-:W-:Y:S05]  /*21cb0*/  BSYNC B1 ;  /* 0x0000000000017941 */ /* 0x000fea0003800000 */
.L_x_495:
        /* <DEDUP_REMOVED lines=13> */
.L_x_498:
[----:B------:R-:W-:Y:S05]  /*21d90*/  BSYNC B1 ;  /* 0x0000000000017941 */ /* 0x000fea0003800000 */
.L_x_497:
        /* <DEDUP_REMOVED lines=13> */
.L_x_500:
[----:B------:R-:W-:Y:S05]  /*21e70*/  BSYNC B1 ;  /* 0x0000000000017941 */ /* 0x000fea0003800000 */
.L_x_499:
        /* <DEDUP_REMOVED lines=13> */
.L_x_502:
[----:B------:R-:W-:Y:S05]  /*21f50*/  BSYNC B1 ;  /* 0x0000000000017941 */ /* 0x000fea0003800000 */
.L_x_501:
        /* <DEDUP_REMOVED lines=13> */
.L_x_504:
[----:B------:R-:W-:Y:S05]  /*22030*/  BSYNC B1 ;  /* 0x0000000000017941 */ /* 0x000fea0003800000 */
.L_x_503:
        /* <DEDUP_REMOVED lines=13> */
.L_x_506:
[----:B------:R-:W-:Y:S05]  /*22110*/  BSYNC B1 ;  /* 0x0000000000017941 */ /* 0x000fea0003800000 */
.L_x_505:
        /* <DEDUP_REMOVED lines=13> */
.L_x_508:
[----:B------:R-:W-:Y:S05]  /*221f0*/  BSYNC B1 ;  /* 0x0000000000017941 */ /* 0x000fea0003800000 */
.L_x_507:
        /* <DEDUP_REMOVED lines=13> */
.L_x_510:
[----:B------:R-:W-:Y:S05]  /*222d0*/  BSYNC B1 ;  /* 0x0000000000017941 */ /* 0x000fea0003800000 */
.L_x_509:
        /* <DEDUP_REMOVED lines=13> */
.L_x_512:
[----:B------:R-:W-:Y:S05]  /*223b0*/  BSYNC B1 ;  /* 0x0000000000017941 */ /* 0x000fea0003800000 */
.L_x_511:
        /* <DEDUP_REMOVED lines=13> */
.L_x_514:
[----:B------:R-:W-:Y:S05]  /*22490*/  BSYNC B1 ;  /* 0x0000000000017941 */ /* 0x000fea0003800000 */
.L_x_513:
        /* <DEDUP_REMOVED lines=13> */
.L_x_516:
[----:B------:R-:W-:Y:S05]  /*22570*/  BSYNC B1 ;  /* 0x0000000000017941 */ /* 0x000fea0003800000 */
.L_x_515:
        /* <DEDUP_REMOVED lines=13> */
.L_x_518:
[----:B------:R-:W-:Y:S05]  /*22650*/  BSYNC B1 ;  /* 0x0000000000017941 */ /* 0x000fea0003800000 */
.L_x_517:
        /* <DEDUP_REMOVED lines=13> */
.L_x_520:
[----:B------:R-:W-:Y:S05]  /*22730*/  BSYNC B1 ;  /* 0x0000000000017941 */ /* 0x000fea0003800000 */
.L_x_519:
        /* <DEDUP_REMOVED lines=13> */
.L_x_522:
[----:B------:R-:W-:Y:S05]  /*22810*/  BSYNC B1 ;  /* 0x0000000000017941 */ /* 0x000fea0003800000 */
.L_x_521:
        /* <DEDUP_REMOVED lines=13> */
.L_x_524:
[----:B------:R-:W-:Y:S05]  /*228f0*/  BSYNC B1 ;  /* 0x0000000000017941 */ /* 0x000fea0003800000 */
.L_x_523:
        /* <DEDUP_REMOVED lines=13> */
.L_x_526:
[----:B------:R-:W-:Y:S05]  /*229d0*/  BSYNC B1 ;  /* 0x0000000000017941 */ /* 0x000fea0003800000 */
.L_x_525:
        /* <DEDUP_REMOVED lines=13> */
.L_x_528:
[----:B------:R-:W-:Y:S05]  /*22ab0*/  BSYNC B1 ;  /* 0x0000000000017941 */ /* 0x000fea0003800000 */
.L_x_527:
        /* <DEDUP_REMOVED lines=13> */
.L_x_530:
[----:B------:R-:W-:Y:S05]  /*22b90*/  BSYNC B1 ;  /* 0x0000000000017941 */ /* 0x000fea0003800000 */
.L_x_529:
        /* <DEDUP_REMOVED lines=13> */
.L_x_532:
[----:B------:R-:W-:Y:S05]  /*22c70*/  BSYNC B1 ;  /* 0x0000000000017941 */ /* 0x000fea0003800000 */
.L_x_531:
        /* <DEDUP_REMOVED lines=13> */
.L_x_534:
[----:B------:R-:W-:Y:S05]  /*22d50*/  BSYNC B1 ;  /* 0x0000000000017941 */ /* 0x000fea0003800000 */
.L_x_533:
        /* <DEDUP_REMOVED lines=13> */
.L_x_536:
[----:B------:R-:W-:Y:S05]  /*22e30*/  BSYNC B1 ;  /* 0x0000000000017941 */ /* 0x000fea0003800000 */
.L_x_535:
        /* <DEDUP_REMOVED lines=13> */
.L_x_538:
[----:B------:R-:W-:Y:S05]  /*22f10*/  BSYNC B1 ;  /* 0x0000000000017941 */ /* 0x000fea0003800000 */
.L_x_537:
        /* <DEDUP_REMOVED lines=13> */
.L_x_540:
[----:B------:R-:W-:Y:S05]  /*22ff0*/  BSYNC B1 ;  /* 0x0000000000017941 */ /* 0x000fea0003800000 */
.L_x_539:
        /* <DEDUP_REMOVED lines=13> */
.L_x_542:
[----:B------:R-:W-:Y:S05]  /*230d0*/  BSYNC B1 ;  /* 0x0000000000017941 */ /* 0x000fea0003800000 */
.L_x_541:
        /* <DEDUP_REMOVED lines=13> */
.L_x_544:
[----:B------:R-:W-:Y:S05]  /*231b0*/  BSYNC B1 ;  /* 0x0000000000017941 */ /* 0x000fea0003800000 */
.L_x_543:
        /* <DEDUP_REMOVED lines=13> */
.L_x_546:
[----:B------:R-:W-:Y:S05]  /*23290*/  BSYNC B1 ;  /* 0x0000000000017941 */ /* 0x000fea0003800000 */
.L_x_545:
[----:B--234-:R-:W2:Y:S01]  /*232a0*/  LDL.LU R3, [R1+0x444] ;  /* 0x0004440001037983 */ /* 0x01cea20000300800 */
[----:B-----5:R-:W-:Y:S01]  /*232b0*/  LOP3.LUT R6, R6, 0xff, RZ, 0xc0, !PT ;  /* 0x000000ff06067812 */ /* 0x020fe200078ec0ff */
[----:B------:R-:W-:Y:S01]  /*232c0*/  BSSY B1, `(.L_x_547) ;  /* 0x000000b000017945 */ /* 0x000fe20003800000 */
[----:B------:R-:W-:Y:S02]  /*232d0*/  ISETP.LT.OR P2, PT, R0, 0xf9, !P1 ;  /* 0x000000f90000780c */ /* 0x000fe40004f41670 */
[----:B------:R-:W-:Y:S02]  /*232e0*/  F2FP.F16.E5M2.UNPACK_B R6, R6 ;  /* 0x00000006ff06723e */ /* 0x000fe400020004ff */
[----:B------:R-:W-:-:S03]  /*232f0*/  PRMT R2, RZ, 0x7610, R2 ;  /* 0x00007610ff027816 */ /* 0x000fc60000000002 */
[----:B------:R-:W-:-:S05]  /*23300*/  HADD2.F32 R6, -RZ, R6.H0_H0 ;  /* 0x20000006ff067230 */ /* 0x000fca0000004100 */
[----:B------:R-:W-:-:S04]  /*23310*/  FMUL R6, R6, UR21 ;  /* 0x0000001506067c20 */ /* 0x000fc80008400000 */
[----:B--2---:R-:W-:-:S05]  /*23320*/  FFMA R6, R3, UR20, R6 ;  /* 0x0000001403067c23 */ /* 0x004fca0008000006 */
[----:B------:R-:W-:-:S05]  /*23330*/  F2FP.SATFINITE.E5M2.F32.PACK_AB_MERGE_C R3, RZ, R6, RZ ;  /* 0x00000006ff03723e */ /* 0x000fca00048060ff */
[----:B------:R2:W-:Y:S01]  /*23340*/  @!P0 STG.E.U8 desc[UR14][R30.64+0xf9], R3 ;  /* 0x0000f9031e008986 */ /* 0x0005e2000c10110e */
[----:B------:R-:W-:Y:S05]  /*23350*/  @P2 BRA `(.L_x_548) ;  /* 0x0000000000042947 */ /* 0x000fea0003800000 */
[----:B------:R3:W5:Y:S02]  /*23360*/  LDG.E.U8 R2, desc[UR14][R4.64+0xf8] ;  /* 0x0000f80e04027981 */ /* 0x000764000c1e1100 */
.L_x_548:
[----:B------:R-:W-:Y:S05]  /*23370*/  BSYNC B1 ;  /* 0x0000000000017941 */ /* 0x000fea0003800000 */
.L_x_547:
[----:B--2---:R-:W2:Y:S01]  /*23380*/  LDL.LU R3, [R1+0x448] ;  /* 0x0004480001037983 */ /* 0x004ea20000300800 */
        /* <DEDUP_REMOVED lines=12> */
.L_x_550:
[----:B------:R-:W-:Y:S05]  /*23450*/  BSYNC B1 ;  /* 0x0000000000017941 */ /* 0x000fea0003800000 */
.L_x_549:
[----:B------:R-:W-:Y:S05]  /*23460*/  @P1 BRA `(.L_x_551) ;  /* 0x0000004800841947 */ /* 0x000fea0003800000 */
[----:B------:R-:W2:Y:S01]  /*23470*/  LDL.LU R2, [R1+0x44c] ;  /* 0x00044c0001027983 */ /* 0x000ea20000300800 */
[----:B-----5:R-:W-:-:S04]  /*23480*/  LOP3.LUT R0, R0, 0xff, RZ, 0xc0, !PT ;  /* 0x000000ff00007812 */ /* 0x020fc800078ec0ff */
[----:B------:R-:W-:-:S05]  /*23490*/  F2FP.F16.E5M2.UNPACK_B R0, R0 ;  /* 0x00000000ff00723e */ /* 0x000fca00020004ff */
[----:B------:R-:W-:-:S05]  /*234a0*/  HADD2.F32 R0, -RZ, R0.H0_H0 ;  /* 0x20000000ff007230 */ /* 0x000fca0000004100 */
[----:B------:R-:W-:-:S04]  /*234b0*/  FMUL R0, R0, UR21 ;  /* 0x0000001500007c20 */ /* 0x000fc80008400000 */
[----:B--2---:R-:W-:-:S05]  /*234c0*/  FFMA R0, R2, UR20, R0 ;  /* 0x0000001402007c23 */ /* 0x004fca0008000000 */
[----:B------:R-:W-:-:S05]  /*234d0*/  F2FP.SATFINITE.E5M2.F32.PACK_AB_MERGE_C R3, RZ, R0, RZ ;  /* 0x00000000ff03723e */ /* 0x000fca00048060ff */
[----:B------:R2:W-:Y:S01]  /*234e0*/  STG.E.U8 desc[UR14][R28.64+0xf9], R3 ;  /* 0x0000f9031c007986 */ /* 0x0005e2000c10110e */
[----:B------:R-:W-:Y:S05]  /*234f0*/  BRA `(.L_x_551) ;  /* 0x0000004800607947 */ /* 0x000fea0003800000 */
.L_x_38:
[----:B------:R-:W-:Y:S01]  /*23500*/  ISETP.GE.AND P3, PT, R34, 0x1, PT ;  /* 0x000000012200780c */ /* 0x000fe20003f66270 */
[----:B-----5:R-:W-:Y:S01]  /*23510*/  FMUL R2, R2, UR20 ;  /* 0x0000001402027c20 */ /* 0x020fe20008400000 */
[----:B------:R-:W2:Y:S02]  /*23520*/  LDL.LU R40, [R1+0x200] ;  /* 0x0002000001287983 */ /* 0x000ea40000300800 */
[----:B------:R-:W-:Y:S02]  /*23530*/  ISETP.LT.OR P0, PT, R0, 0x1, !P3 ;  /* 0x000000010000780c */ /* 0x000fe40005f01670 */
[----:B------:R-:W-:Y:S01]  /*23540*/  F2FP.SATFINITE.E5M2.F32.PACK_AB_MERGE_C R2, RZ, R2, RZ ;  /* 0x00000002ff02723e */ /* 0x000fe200048060ff */
[----:B------:R-:W-:Y:S01]  /*23550*/  FMUL R3, R3, UR20 ;  /* 0x0000001403037c20 */ /* 0x000fe20008400000 */
[----:B------:R-:W-:Y:S01]  /*23560*/  ISETP.GE.AND P2, PT, R34, 0x9, PT ;  /* 0x000000092200780c */ /* 0x000fe20003f46270 */
[----:B------:R-:W-:Y:S01]  /*23570*/  FMUL R4, R4, UR20 ;  /* 0x0000001404047c20 */ /* 0x000fe20008400000 */
[----:B------:R-:W-:Y:S01]  /*23580*/  FMUL R5, R5, UR20 ;  /* 0x0000001405057c20 */ /* 0x000fe20008400000 */
[----:B------:R-:W-:Y:S01]  /*23590*/  ISETP.LT.OR P1, PT, R0, 0x9, !P3 ;  /* 0x000000090000780c */ /* 0x000fe20005f21670 */
[----:B------:R-:W-:Y:S01]  /*235a0*/  FMUL R6, R6, UR20 ;  /* 0x0000001406067c20 */ /* 0x000fe20008400000 */
[----:B------:R-:W-:Y:S01]  /*235b0*/  ISETP.LT.OR P5, PT, R0, 0xa, !P3 ;  /* 0x0000000a0000780c */ /* 0x000fe20005fa1670 */
[----:B------:R-:W-:Y:S01]  /*235c0*/  FMUL R7, R7, UR20 ;  /* 0x0000001407077c20 */ /* 0x000fe20008400000 */
[----:B------:R-:W-:Y:S01]  /*235d0*/  FMUL R8, R8, UR20 ;  /* 0x0000001408087c20 */ /* 0x000fe20008400000 */
[----:B------:R-:W-:Y:S01]  /*235e0*/  FMUL R9, R9, UR20 ;  /* 0x0000001409097c20 */ /* 0x000fe20008400000 */
[----:B------:R-:W-:Y:S01]  /*235f0*/  @!P0 STG.E.U8 desc[UR14][R24.64], R2 ;  /* 0x0000000218008986 */ /* 0x000fe2000c10110e */
[----:B------:R-:W-:-:S02]  /*23600*/  ISETP.LT.OR P0, PT, R0, 0x2, !P3 ;  /* 0x000000020000780c */ /* 0x000fc40005f01670 */
[----:B------:R-:W-:Y:S01]  /*23610*/  F2FP.SATFINITE.E5M2.F32.PACK_AB_MERGE_C R3, RZ, R3, RZ ;  /* 0x00000003ff03723e */ /* 0x000fe200048060ff */
[----:B------:R-:W-:Y:S01]  /*23620*/  FMUL R10, R10, UR20 ;  /* 0x000000140a0a7c20 */ /* 0x000fe20008400000 */
[----:B------:R-:W-:Y:S01]  /*23630*/  F2FP.SATFINITE.E5M2.F32.PACK_AB_MERGE_C R4, RZ, R4, RZ ;  /* 0x00000004ff04723e */ /* 0x000fe200048060ff */
[----:B------:R-:W-:Y:S01]  /*23640*/  FMUL R11, R11, UR20 ;  /* 0x000000140b0b7c20 */ /* 0x000fe20008400000 */
[----:B------:R-:W-:Y:S01]  /*23650*/  FMUL R12, R12, UR20 ;  /* 0x000000140c0c7c20 */ /* 0x000fe20008400000 */
[----:B------:R-:W-:Y:S01]  /*23660*/  FMUL R13, R13, UR20 ;  /* 0x000000140d0d7c20 */ /* 0x000fe20008400000 */
[----:B------:R-:W-:Y:S01]  /*23670*/  FMUL R14, R14, UR20 ;  /* 0x000000140e0e7c20 */ /* 0x000fe20008400000 */
[----:B------:R-:W-:Y:S01]  /*23680*/  FMUL R15, R15, UR20 ;  /* 0x000000140f0f7c20 */ /* 0x000fe20008400000 */
[----:B------:R-:W-:Y:S01]  /*23690*/  FMUL R16, R16, UR20 ;  /* 0x0000001410107c20 */ /* 0x000fe20008400000 */
[----:B------:R-:W-:Y:S01]  /*236a0*/  FMUL R17, R17, UR20 ;  /* 0x0000001411117c20 */ /* 0x000fe20008400000 */
[----:B------:R-:W-:Y:S01]  /*236b0*/  FMUL R18, R18, UR20 ;  /* 0x0000001412127c20 */ /* 0x000fe20008400000 */
[----:B------:R0:W-:Y:S01]  /*236c0*/  @!P0 STG.E.U8 desc[UR14][R24.64+0x1], R3 ;  /* 0x0000010318008986 */ /* 0x0001e2000c10110e */
[----:B------:R-:W-:-:S02]  /*236d0*/  ISETP.LT.OR P0, PT, R0, 0x1, !P2 ;  /* 0x000000010000780c */ /* 0x000fc40005701670 */
[----:B------:R-:W-:Y:S01]  /*236e0*/  F2FP.SATFINITE.E5M2.F32.PACK_AB_MERGE_C R5, RZ, R5, RZ ;  /* 0x00000005ff05723e */ /* 0x000fe200048060ff */
[----:B------:R-:W-:Y:S01]  /*236f0*/  FMUL R19, R19, UR20 ;  /* 0x0000001413137c20 */ /* 0x000fe20008400000 */
[----:B------:R-:W-:Y:S01]  /*23700*/  FMUL R20, R20, UR20 ;  /* 0x0000001414147c20 */ /* 0x000fe20008400000 */
[----:B------:R-:W-:Y:S01]  /*23710*/  FMUL R21, R21, UR20 ;  /* 0x0000001415157c20 */ /* 0x000fe20008400000 */
[----:B------:R-:W3:Y:S07]  /*23720*/  LDL.LU R39, [R1+0x204] ;  /* 0x0002040001277983 */ /* 0x000eee0000300800 */
[----:B------:R-:W-:Y:S01]  /*23730*/  @!P0 STG.E.U8 desc[UR14][R26.64], R4 ;  /* 0x000000041a008986 */ /* 0x000fe2000c10110e */
[----:B------:R-:W-:-:S02]  /*23740*/  ISETP.LT.OR P0, PT, R0, 0x2, !P2 ;  /* 0x000000020000780c */ /* 0x000fc40005701670 */
[----:B------:R-:W-:Y:S01]  /*23750*/  F2FP.SATFINITE.E5M2.F32.PACK_AB_MERGE_C R6, RZ, R6, RZ ;  /* 0x00000006ff06723e */ /* 0x000fe200048060ff */
[----:B------:R-:W-:Y:S01]  /*23760*/  FMUL R22, R22, UR20 ;  /* 0x0000001416167c20 */ /* 0x000fe20008400000 */
[----:B------:R-:W-:Y:S01]  /*23770*/  F2FP.SATFINITE.E5M2.F32.PACK_AB_MERGE_C R7, RZ, R7, RZ ;  /* 0x00000007ff07723e */ /* 0x000fe200048060ff */
[----:B------:R-:W4:Y:S08]  /*23780*/  LDL.LU R35, [R1+0x208] ;  /* 0x0002080001237983 */ /* 0x000f300000300800 */
[----:B------:R1:W-:Y:S01]  /*23790*/  @!P0 STG.E.U8 desc[UR14][R26.64+0x1], R5 ;  /* 0x000001051a008986 */ /* 0x0003e2000c10110e */
[----:B------:R-:W-:-:S02]  /*237a0*/  ISETP.LT.OR P0, PT, R0, 0x9, !P2 ;  /* 0x000000090000780c */ /* 0x000fc40005701670 */
[----:B------:R-:W-:Y:S01]  /*237b0*/  F2FP.SATFINITE.E5M2.F32.PACK_AB_MERGE_C R8, RZ, R8, RZ ;  /* 0x00000008ff08723e */ /* 0x000fe200048060ff */
[----:B------:R-:W-:Y:S01]  /*237c0*/  @!P1 STG.E.U8 desc[UR14][R24.64+0x8], R6 ;  /* 0x0000080618009986 */ /* 0x000fe2000c10110e */
[----:B------:R-:W-:-:S03]  /*237d0*/  ISETP.LT.OR P1, PT, R0, 0xa, !P2 ;  /* 0x0000000a0000780c */ /* 0x000fc60005721670 */
[----:B------:R-:W-:Y:S01]  /*237e0*/  @!P5 STG.E.U8 desc[UR14][R24.64+0x9], R7 ;  /* 0x000009071800d986 */ /* 0x000fe2000c10110e */
[C---:B------:R-:W-:Y:S02]  /*237f0*/  ISETP.LT.OR P5, PT, R0.reuse, 0x11, !P3 ;  /* 0x000000110000780c */ /* 0x040fe40005fa1670 */
[----:B------:R-:W-:Y:S01]  /*23800*/  F2FP.SATFINITE.E5M2.F32.PACK_AB_MERGE_C R9, RZ, R9, RZ ;  /* 0x00000009ff09723e */ /* 0x000fe200048060ff */
[----:B------:R-:W-:Y:S01]  /*23810*/  FMUL R23, R23, UR20 ;  /* 0x0000001417177c20 */ /* 0x000fe20008400000 */
[----:B------:R-:W-:Y:S01]  /*23820*/  F2FP.SATFINITE.E5M2.F32.PACK_AB_MERGE_C R10, RZ, R10, RZ ;  /* 0x0000000aff0a723e */ /* 0x000fe200048060ff */
[----:B------:R-:W-:Y:S01]  /*23830*/  @!P0 STG.E.U8 desc[UR14][R26.64+0x8], R8 ;  /* 0x000008081a008986 */ /* 0x000fe2000c10110e */
[C---:B------:R-:W-:Y:S02]  /*23840*/  ISETP.LT.OR P0, PT, R0.reuse, 0x12, !P3 ;  /* 0x000000120000780c */ /* 0x040fe40005f01670 */
[----:B------:R-:W-:Y:S01]  /*23850*/  F2FP.SATFINITE.E5M2.F32.PACK_AB_MERGE_C R11, RZ, R11, RZ ;  /* 0x0000000bff0b723e */ /* 0x000fe200048060ff */
[----:B------:R-:W-:Y:S01]  /*23860*/  @!P1 STG.E.U8 desc[UR14][R26.64+0x9], R9 ;  /* 0x000009091a009986 */ /* 0x000fe2000c10110e */
[----:B------:R-:W-:-:S03]  /*23870*/  ISETP.LT.OR P1, PT, R0, 0x11, !P2 ;  /* 0x000000110000780c */ /* 0x000fc60005721670 */
[----:B------:R-:W-:Y:S01]  /*23880*/  @!P5 STG.E.U8 desc[UR14][R24.64+0x10], R10 ;  /* 0x0000100a1800d986 */ /* 0x000fe2000c10110e */
[C---:B------:R-:W-:Y:S02]  /*23890*/  ISETP.LT.OR P5, PT, R0.reuse, 0x12, !P2 ;  /* 0x000000120000780c */ /* 0x040fe400057a1670 */
[----:B------:R-:W-:Y:S01]  /*238a0*/  F2FP.SATFINITE.E5M2.F32.PACK_AB_MERGE_C R12, RZ, R12, RZ ;  /* 0x0000000cff0c723e */ /* 0x000fe200048060ff */
[----:B------:R-:W3:Y:S04]  /*238b0*/  LDL.LU R33, [R1+0x20c] ;  /* 0x00020c0001217983 */ /* 0x000ee80000300800 */
[----:B------:R-:W-:Y:S01]  /*238c0*/  @!P0 STG.E.U8 desc[UR14][R24.64+0x11], R11 ;  /* 0x0000110b18008986 */ /* 0x000fe2000c10110e */
[----:B------:R-:W-:Y:S02]  /*238d0*/  ISETP.LT.OR P0, PT, R0, 0x19, !P3 ;  /* 0x000000190000780c */ /* 0x000fe40005f01670 */
[----:B------:R-:W-:-:S02]  /*238e0*/  F2FP.SATFINITE.E5M2.F32.PACK_AB_MERGE_C R13, RZ, R13, RZ ;  /* 0x0000000dff0d723e */ /* 0x000fc400048060ff */
[----:B------:R-:W-:Y:S01]  /*238f0*/  F2FP.SATFINITE.E5M2.F32.PACK_AB_MERGE_C R14, RZ, R14, RZ ;  /* 0x0000000eff0e723e */ /* 0x000fe200048060ff */
[----:B------:R-:W-:Y:S01]  /*23900*/  @!P1 STG.E.U8 desc[UR14][R26.64+0x10], R12 ;  /* 0x0000100c1a009986 */ /* 0x000fe2000c10110e */
[----:B------:R-:W-:-:S03]  /*23910*/  ISETP.LT.OR P1, PT, R0, 0x1a, !P3 ;  /* 0x0000001a0000780c */ /* 0x000fc60005f21670 */
[----:B------:R-:W-:Y:S01]  /*23920*/  @!P5 STG.E.U8 desc[UR14][R26.64+0x11], R13 ;  /* 0x0000110d1a00d986 */ /* 0x000fe2000c10110e */
[----:B------:R-:W-:-:S03]  /*23930*/  ISETP.LT.OR P5, PT, R0, 0x19, !P2 ;  /* 0x000000190000780c */ /* 0x000fc600057a1670 */
[----:B------:R-:W-:Y:S01]  /*23940*/  @!P0 STG.E.U8 desc[UR14][R24.64+0x18], R14 ;  /* 0x0000180e18008986 */ /* 0x000fe2000c10110e */
[C---:B------:R-:W-:Y:S02]  /*23950*/  ISETP.LT.OR P0, PT, R0.reuse, 0x1a, !P2 ;  /* 0x0000001a0000780c */ /* 0x040fe40005701670 */
[----:B------:R-:W-:Y:S01]  /*23960*/  F2FP.SATFINITE.E5M2.F32.PACK_AB_MERGE_C R15, RZ, R15, RZ ;  /* 0x0000000fff0f723e */ /* 0x000fe200048060ff */
[----:B------:R-:W3:Y:S01]  /*23970*/  LDL.LU R32, [R1+0x210] ;  /* 0x0002100001207983 */ /* 0x000ee20000300800 */
[----:B------:R-:W-:Y:S02]  /*23980*/  F2FP.SATFINITE.E5M2.F32.PACK_AB_MERGE_C R16, RZ, R16, RZ ;  /* 0x00000010ff10723e */ /* 0x000fe400048060ff */
[----:B------:R-:W-:Y:S01]  /*23990*/  F2FP.SATFINITE.E5M2.F32.PACK_AB_MERGE_C R17, RZ, R17, RZ ;  /* 0x00000011ff11723e */ /* 0x000fe200048060ff */
[----:B------:R-:W-:Y:S01]  /*239a0*/  @!P1 STG.E.U8 desc[UR14][R24.64+0x19], R15 ;  /* 0x0000190f18009986 */ /* 0x000fe2000c10110e */
[----:B------:R-:W-:-:S03]  /*239b0*/  ISETP.LT.OR P1, PT, R0, 0x21, !P3 ;  /* 0x000000210000780c */ /* 0x000fc60005f21670 */
[----:B------:R-:W-:Y:S01]  /*239c0*/  @!P5 STG.E.U8 desc[UR14][R26.64+0x18], R16 ;  /* 0x000018101a00d986 */ /* 0x000fe2000c10110e */
[----:B------:R-:W-:-:S03]  /*239d0*/  ISETP.LT.OR P5, PT, R0, 0x22, !P3 ;  /* 0x000000220000780c */ /* 0x000fc60005fa1670 */
[----:B------:R-:W-:Y:S01]  /*239e0*/  @!P0 STG.E.U8 desc[UR14][R26.64+0x19], R17 ;  /* 0x000019111a008986 */ /* 0x000fe2000c10110e */
[----:B------:R-:W-:Y:S02]  /*239f0*/  ISETP.LT.OR P0, PT, R0, 0x21, !P2 ;  /* 0x000000210000780c */ /* 0x000fe40005701670 */
[----:B------:R-:W-:Y:S01]  /*23a00*/  F2FP.SATFINITE.E5M2.F32.PACK_AB_MERGE_C R18, RZ, R18, RZ ;  /* 0x00000012ff12723e */ /* 0x000fe200048060ff */
[----:B------:R-:W-:Y:S01]  /*23a10*/  FMUL R152, R152, UR20 ;  /* 0x0000001498987c20 */ /* 0x000fe20008400000 */
[----:B------:R-:W-:Y:S01]  /*23a20*/  F2FP.SATFINITE.E5M2.F32.PACK_AB_MERGE_C R19, RZ, R19, RZ ;  /* 0x00000013ff13723e */ /* 0x000fe200048060ff */
[----:B------:R-:W-:Y:S01]  /*23a30*/  FMUL R153, R153, UR20 ;  /* 0x0000001499997c20 */ /* 0x000fe20008400000 */
        /* <DEDUP_REMOVED lines=24> */
[C---:B------:R-:W-:Y:S02]  /*23bc0*/  ISETP.LT.OR P1, PT, R0.reuse, 0x32, !P3 ;  /* 0x000000320000780c */ /* 0x040fe40005f21670 */
[C---:B------:R-:W-:Y:S01]  /*23bd0*/  ISETP.LT.OR P6, PT, R0.reuse, 0x32, !P2 ;  /* 0x000000320000780c */ /* 0x040fe200057c1670 */
[----:B------:R-:W-:Y:S01]  /*23be0*/  @!P5 STG.E.U8 desc[UR14][R26.64+0x29], R153 ;  /* 0x000029991a00d986 */ /* 0x000fe2000c10110e */
[----:B------:R-:W-:-:S03]  /*23bf0*/  ISETP.LT.OR P5, PT, R0, 0x31, !P2 ;  /* 0x000000310000780c */ /* 0x000fc600057a1670 */
[----:B------:R-:W-:Y:S01]  /*23c00*/  @!P0 STG.E.U8 desc[UR14][R24.64+0x30], R154 ;  /* 0x0000309a18008986 */ /* 0x000fe2000c10110e */
[----:B------:R-:W-:Y:S01]  /*23c10*/  ISETP.LT.OR P0, PT, R0, 0x39, !P3 ;  /* 0x000000390000780c */ /* 0x000fe20005f01670 */
[----:B------:R-:W-:Y:S01]  /*23c20*/  FMUL R158, R158, UR20 ;  /* 0x000000149e9e7c20 */ /* 0x000fe20008400000 */
[----:B------:R-:W-:Y:S01]  /*23c30*/  F2FP.SATFINITE.E5M2.F32.PACK_AB_MERGE_C R155, RZ, R155, RZ ;  /* 0x0000009bff9b723e */ /* 0x000fe200048060ff */
[----:B------:R-:W-:Y:S01]  /*23c40*/  FMUL R159, R159, UR20 ;  /* 0x000000149f9f7c20 */ /* 0x000fe20008400000 */
        /* <DEDUP_REMOVED lines=36> */
[----:B0-----:R-:W-:Y:S01]  /*23e90*/  F2FP.SATFINITE.E5M2.F32.PACK_AB_MERGE_C R3, RZ, R166, RZ ;  /* 0x000000a6ff03723e */ /* 0x001fe200048060ff */
[----:B------:R-:W-:Y:S01]  /*23ea0*/  @!P1 STG.E.U8 desc[UR14][R24.64+0x41], R163 ;  /* 0x000041a318009986 */ /* 0x000fe2000c10110e */
[----:B------:R-:W-:-:S03]  /*23eb0*/  ISETP.LT.OR P1, PT, R0, 0x4a, !P3 ;  /* 0x0000004a0000780c */ /* 0x000fc60005f21670 */
[----:B------:R-:W-:Y:S01]  /*23ec0*/  @!P5 STG.E.U8 desc[UR14][R26.64+0x40], R164 ;  /* 0x000040a41a00d986 */ /* 0x000fe2000c10110e */
[----:B------:R-:W-:-:S03]  /*23ed0*/  ISETP.LT.OR P5, PT, R0, 0x49, !P2 ;  /* 0x000000490000780c */ /* 0x000fc600057a1670 */
[----:B------:R-:W-:Y:S01]  /*23ee0*/  @!P6 STG.E.U8 desc[UR14][R26.64+0x41], R165 ;  /* 0x000041a51a00e986 */ /* 0x000fe2000c10110e */
[----:B------:R-:W-:-:S03]  /*23ef0*/  ISETP.LT.OR P6, PT, R0, 0x4a, !P2 ;  /* 0x0000004a0000780c */ /* 0x000fc600057c1670 */
[----:B------:R0:W-:Y:S01]  /*23f00*/  @!P0 STG.E.U8 desc[UR14][R24.64+0x48], R3 ;  /* 0x0000480318008986 */ /* 0x0001e2000c10110e */
[----:B------:R-:W-:Y:S01]  /*23f10*/  ISETP.LT.OR P0, PT, R0, 0x51, !P3 ;  /* 0x000000510000780c */ /* 0x000fe20005f01670 */
[----:B------:R-:W-:Y:S01]  /*23f20*/  FMUL R170, R170, UR20 ;  /* 0x00000014aaaa7c20 */ /* 0x000fe20008400000 */
[----:B------:R-:W-:Y:S01]  /*23f30*/  F2FP.SATFINITE.E5M2.F32.PACK_AB_MERGE_C R167, RZ, R167, RZ ;  /* 0x000000a7ffa7723e */ /* 0x000fe200048060ff */
[----:B------:R-:W-:Y:S01]  /*23f40*/  FMUL R171, R171, UR20 ;  /* 0x00000014abab7c20 */ /* 0x000fe20008400000 */
[----:B-1----:R-:W-:Y:S01]  /*23f50*/  F2FP.SATFINITE.E5M2.F32.PACK_AB_MERGE_C R5, RZ, R168, RZ ;  /* 0x000000a8ff05723e */ /* 0x002fe200048060ff */
[----:B------:R-:W-:Y:S01]  /*23f60*/  FMUL R172, R172, UR20 ;  /* 0x00000014acac7c20 */ /* 0x000fe20008400000 */
[----:B------:R-:W-:Y:S01]  /*23f70*/  F2FP.SATFINITE.E5M2.F32.PACK_AB_MERGE_C R169, RZ, R169, RZ ;  /* 0x000000a9ffa9723e */ /* 0x000fe200048060ff */
[----:B------:R-:W-:Y:S01]  /*23f80*/  @!P1 STG.E.U8 desc[UR14][R24.64+0x49], R167 ;  /* 0x000049a718009986 */ /* 0x000fe2000c10110e */
[----:B0-----:R-:W-:-:S03]  /*23f90*/  F2FP.SATFINITE.E5M2.F32.PACK_AB_MERGE_C R3, RZ, R170, RZ ;  /* 0x000000aaff03723e */ /* 0x001fc600048060ff */
[----:B------:R0:W-:Y:S01]  /*23fa0*/  @!P5 STG.E.U8 desc[UR14][R26.64+0x48], R5 ;  /* 0x000048051a00d986 */ /* 0x0001e2000c10110e */
[C---:B------:R-:W-:Y:S02]  /*23fb0*/  ISETP.LT.OR P1, PT, R0.reuse, 0x52, !P3 ;  /* 0x000000520000780c */ /* 0x040fe40005f21670 */
[C---:B------:R-:W-:Y:S01]  /*23fc0*/  ISETP.LT.OR P5, PT, R0.reuse, 0x51, !P2 ;  /* 0x000000510000780c */ /* 0x040fe200057a1670 */
[----:B------:R-:W-:Y:S01]  /*23fd0*/  @!P6 STG.E.U8 desc[UR14][R26.64+0x49], R169 ;  /* 0x000049a91a00e986 */ /* 0x000fe2000c10110e */
[----:B------:R-:W-:-:S03]  /*23fe0*/  ISETP.LT.OR P6, PT, R0, 0x52, !P2 ;  /* 0x000000520000780c */ /* 0x000fc600057c1670 */
[----:B------:R1:W-:Y:S01]  /*23ff0*/  @!P0 STG.E.U8 desc[UR14][R24.64+0x50], R3 ;  /* 0x0000500318008986 */ /* 0x0003e2000c10110e */
[----:B------:R-:W-:Y:S01]  /*24000*/  ISETP.LT.OR P0, PT, R0, 0x59, !P3 ;  /* 0x000000590000780c */ /* 0x000fe20005f01670 */
[----:B------:R-:W-:Y:S01]  /*24010*/  FMUL R173, R173, UR20 ;  /* 0x00000014adad7c20 */ /* 0x000fe20008400000 */
[----:B------:R-:W-:Y:S01]  /*24020*/  FMUL R174, R174, UR20 ;  /* 0x00000014aeae7c20 */ /* 0x000fe20008400000 */
[----:B------:R-:W-:Y:S01]  /*24030*/  F2FP.SATFINITE.E5M2.F32.PACK_AB_MERGE_C R171, RZ, R171, RZ ;  /* 0x000000abffab723e */ /* 0x000fe200048060ff */
[----:B------:R-:W-:Y:S01]  /*24040*/  FMUL R175, R175, UR20 ;  /* 0x00000014afaf7c20 */ /* 0x000fe20008400000 */
[----:B0-----:R-:W-:Y:S01]  /*24050*/  F2FP.SATFINITE.E5M2.F32.PACK_AB_MERGE_C R5, RZ, R172, RZ ;  /* 0x000000acff05723e */ /* 0x001fe200048060ff */
[----:B------:R-:W-:Y:S01]  /*24060*/  FMUL R176, R176, UR20 ;  /* 0x00000014b0b07c20 */ /* 0x000fe20008400000 */
[----:B------:R-:W-:Y:S01]  /*24070*/  F2FP.SATFINITE.E5M2.F32.PACK_AB_MERGE_C R173, RZ, R173, RZ ;  /* 0x000000adffad723e */ /* 0x000fe200048060ff */
[----:B------:R-:W-:Y:S01]  /*24080*/  @!P1 STG.E.U8 desc[UR14][R24.64+0x51], R171 ;  /* 0x000051ab18009986 */ /* 0x000fe2000c10110e */
[----:B-1----:R-:W-:-:S03]  /*24090*/  F2FP.SATFINITE.E5M2.F32.PACK_AB_MERGE_C R3, RZ, R174, RZ ;  /* 0x000000aeff03723e */ /* 0x002fc600048060ff */
        /* <DEDUP_REMOVED lines=220> */
[----:B------:R-:W3:Y:S01]  /*24e60*/  LDL.LU R38, [R1+0x214] ;  /* 0x0002140001267983 */ /* 0x000ee20000300800 */
[----:B------:R-:W-:Y:S02]  /*24e70*/  F2FP.SATFINITE.E5M2.F32.PACK_AB_MERGE_C R229, RZ, R229, RZ ;  /* 0x000000e5ffe5723e */ /* 0x000fe400048060ff */
[----:B-1----:R-:W-:Y:S01]  /*24e80*/  F2FP.SATFINITE.E5M2.F32.PACK_AB_MERGE_C R3, RZ, R230, RZ ;  /* 0x000000e6ff03723e */ /* 0x002fe200048060ff */
[----:B------:R-:W-:Y:S01]  /*24e90*/  @!P1 STG.E.U8 desc[UR14][R24.64+0xc1], R227 ;  /* 0x0000c1e318009986 */ /* 0x000fe2000c10110e */
[----:B------:R-:W-:-:S03]  /*24ea0*/  ISETP.LT.OR P1, PT, R0, 0xca, !P3 ;  /* 0x000000ca0000780c */ /* 0x000fc60005f21670 */
[----:B------:R0:W-:Y:S01]  /*24eb0*/  @!P5 STG.E.U8 desc[UR14][R26.64+0xc0], R5 ;  /* 0x0000c0051a00d986 */ /* 0x0001e2000c10110e */
[----:B------:R-:W-:-:S03]  /*24ec0*/  ISETP.LT.OR P5, PT, R0, 0xc9, !P2 ;  /* 0x000000c90000780c */ /* 0x000fc600057a1670 */
[----:B------:R-:W-:Y:S01]  /*24ed0*/  @!P6 STG.E.U8 desc[UR14][R26.64+0xc1], R229 ;  /* 0x0000c1e51a00e986 */ /* 0x000fe2000c10110e */
[----:B------:R-:W-:-:S03]  /*24ee0*/  ISETP.LT.OR P6, PT, R0, 0xca, !P2 ;  /* 0x000000ca0000780c */ /* 0x000fc600057c1670 */
[----:B------:R3:W-:Y:S01]  /*24ef0*/  @!P0 STG.E.U8 desc[UR14][R24.64+0xc8], R3 ;  /* 0x0000c80318008986 */ /* 0x0007e2000c10110e */
[----:B------:R-:W-:Y:S01]  /*24f00*/  ISETP.LT.OR P0, PT, R0, 0xd1, !P3 ;  /* 0x000000d10000780c */ /* 0x000fe20005f01670 */
[----:B------:R-:W-:Y:S01]  /*24f10*/  FMUL R232, R232, UR20 ;  /* 0x00000014e8e87c20 */ /* 0x000fe20008400000 */
[----:B------:R-:W-:Y:S01]  /*24f20*/  FMUL R233, R233, UR20 ;  /* 0x00000014e9e97c20 */ /* 0x000fe20008400000 */
[----:B------:R-:W3:Y:S01]  /*24f30*/  LDL.LU R37, [R1+0x218] ;  /* 0x0002180001257983 */ /* 0x000ee20000300800 */
[----:B------:R-:W-:Y:S01]  /*24f40*/  FMUL R234, R234, UR20 ;  /* 0x00000014eaea7c20 */ /* 0x000fe20008400000 */
[----:B------:R-:W-:Y:S02]  /*24f50*/  F2FP.SATFINITE.E5M2.F32.PACK_AB_MERGE_C R231, RZ, R231, RZ ;  /* 0x000000e7ffe7723e */ /* 0x000fe400048060ff */
[----:B------:R-:W3:Y:S01]  /*24f60*/  LDL.LU R36, [R1+0x21c] ;  /* 0x00021c0001247983 */ /* 0x000ee20000300800 */
[----:B0-----:R-:W-:Y:S01]  /*24f70*/  F2FP.SATFINITE.E5M2.F32.PACK_AB_MERGE_C R5, RZ, R232, RZ ;  /* 0x000000e8ff05723e */ /* 0x001fe200048060ff */
[----:B--2---:R-:W-:Y:S01]  /*24f80*/  FMUL R2, R40, UR20 ;  /* 0x0000001428027c20 */ /* 0x004fe20008400000 */
[----:B------:R-:W-:Y:S01]  /*24f90*/  F2FP.SATFINITE.E5M2.F32.PACK_AB_MERGE_C R233, RZ, R233, RZ ;  /* 0x000000e9ffe9723e */ /* 0x000fe200048060ff */
[----:B----4-:R-:W-:Y:S01]  /*24fa0*/  FMUL R4, R35, UR20 ;  /* 0x0000001423047c20 */ /* 0x010fe20008400000 */
[----:B------:R-:W-:Y:S01]  /*24fb0*/  F2FP.SATFINITE.E5M2.F32.PACK_AB_MERGE_C R7, RZ, R234, RZ ;  /* 0x000000eaff07723e */ /* 0x000fe200048060ff */
[----:B------:R-:W2:Y:S01]  /*24fc0*/  LDL.LU R35, [R1+0x220] ;  /* 0x0002200001237983 */ /* 0x000ea20000300800 */
[----:B------:R-:W-:Y:S01]  /*24fd0*/  FMUL R235, R235, UR20 ;  /* 0x00000014ebeb7c20 */ /* 0x000fe20008400000 */
[----:B------:R-:W-:Y:S01]  /*24fe0*/  FMUL R236, R236, UR20 ;  /* 0x00000014ecec7c20 */ /* 0x000fe20008400000 */
[----:B---3--:R-:W-:Y:S01]  /*24ff0*/  FMUL R3, R39, UR20 ;  /* 0x0000001427037c20 */ /* 0x008fe20008400000 */
[----:B------:R-:W-:Y:S01]  /*25000*/  @!P1 STG.E.U8 desc[UR14][R24.64+0xc9], R231 ;  /* 0x0000c9e718009986 */ /* 0x000fe2000c10110e */
[C---:B------:R-:W-:Y:S01]  /*25010*/  ISETP.LT.OR P1, PT, R0.reuse, 0xd2, !P3 ;  /* 0x000000d20000780c */ /* 0x040fe20005f21670 */
[----:B------:R-:W-:Y:S01]  /*25020*/  FMUL R237, R237, UR20 ;  /* 0x00000014eded7c20 */ /* 0x000fe20008400000 */
[----:B------:R-:W-:Y:S01]  /*25030*/  F2FP.SATFINITE.E5M2.F32.PACK_AB_MERGE_C R235, RZ, R235, RZ ;  /* 0x000000ebffeb723e */ /* 0x000fe200048060ff */
[----:B------:R0:W-:Y:S01]  /*25040*/  @!P5 STG.E.U8 desc[UR14][R26.64+0xc8], R5 ;  /* 0x0000c8051a00d986 */ /* 0x0001e2000c10110e */
[----:B------:R-:W-:-:S02]  /*25050*/  ISETP.LT.OR P5, PT, R0, 0xd1, !P2 ;  /* 0x000000d10000780c */ /* 0x000fc400057a1670 */
[----:B------:R-:W-:Y:S01]  /*25060*/  F2FP.SATFINITE.E5M2.F32.PACK_AB_MERGE_C R9, RZ, R236, RZ ;  /* 0x000000ecff09723e */ /* 0x000fe200048060ff */
[----:B------:R-:W-:Y:S01]  /*25070*/  @!P6 STG.E.U8 desc[UR14][R26.64+0xc9], R233 ;  /* 0x0000c9e91a00e986 */ /* 0x000fe2000c10110e */
[C---:B------:R-:W-:Y:S02]  /*25080*/  ISETP.LT.OR P6, PT, R0.reuse, 0xd2, !P2 ;  /* 0x000000d20000780c */ /* 0x040fe400057c1670 */
[----:B------:R-:W-:Y:S01]  /*25090*/  F2FP.SATFINITE.E5M2.F32.PACK_AB_MERGE_C R237, RZ, R237, RZ ;  /* 0x000000edffed723e */ /* 0x000fe200048060ff */
[----:B------:R1:W-:Y:S01]  /*250a0*/  @!P0 STG.E.U8 desc[UR14][R24.64+0xd0], R7 ;  /* 0x0000d00718008986 */ /* 0x0003e2000c10110e */
[C---:B------:R-:W-:Y:S01]  /*250b0*/  ISETP.LT.OR P0, PT, R0.reuse, 0xd9, !P3 ;  /* 0x000000d90000780c */ /* 0x040fe20005f01670 */
[----:B0-----:R-:W-:Y:S02]  /*250c0*/  FMUL R5, R33, UR20 ;  /* 0x0000001421057c20 */ /* 0x001fe40008400000 */
[----:B------:R-:W-:Y:S01]  /*250d0*/  @!P1 STG.E.U8 desc[UR14][R24.64+0xd1], R235 ;  /* 0x0000d1eb18009986 */ /* 0x000fe2000c10110e */
[----:B------:R-:W-:-:S03]  /*250e0*/  ISETP.LT.OR P1, PT, R0, 0xda, !P3 ;  /* 0x000000da0000780c */ /* 0x000fc60005f21670 */
[----:B------:R-:W3:Y:S01]  /*250f0*/  LDL.LU R33, [R1+0x224] ;  /* 0x0002240001217983 */ /* 0x000ee20000300800 */
[----:B-1----:R-:W-:Y:S01]  /*25100*/  F2FP.SATFINITE.E5M2.F32.PACK_AB_MERGE_C R7, RZ, R2, RZ ;  /* 0x00000002ff07723e */ /* 0x002fe200048060ff */
[----:B------:R-:W-:Y:S02]  /*25110*/  FMUL R2, R32, UR20 ;  /* 0x0000001420027c20 */ /* 0x000fe40008400000 */
[----:B------:R-:W4:Y:S04]  /*25120*/  LDL.LU R40, [R1+0x228] ;  /* 0x0002280001287983 */ /* 0x000f280000300800 */
[----:B------:R-:W4:Y:S04]  /*25130*/  LDL.LU R32, [R1+0x22c] ;  /* 0x00022c0001207983 */ /* 0x000f280000300800 */
[----:B------:R-:W4:Y:S01]  /*25140*/  LDL.LU R39, [R1+0x230] ;  /* 0x0002300001277983 */ /* 0x000f220000300800 */
[----:B------:R-:W-:-:S03]  /*25150*/  F2FP.SATFINITE.E5M2.F32.PACK_AB_MERGE_C R11, RZ, R4, RZ ;  /* 0x00000004ff0b723e */ /* 0x000fc600048060ff */
[----:B------:R0:W-:Y:S01]  /*25160*/  @!P5 STG.E.U8 desc[UR14][R26.64+0xd0], R9 ;  /* 0x0000d0091a00d986 */ /* 0x0001e2000c10110e */
[C---:B------:R-:W-:Y:S02]  /*25170*/  ISETP.LT.OR P5, PT, R0.reuse, 0xd9, !P2 ;  /* 0x000000d90000780c */ /* 0x040fe400057a1670 */
[----:B------:R-:W-:Y:S01]  /*25180*/  F2FP.SATFINITE.E5M2.F32.PACK_AB_MERGE_C R13, RZ, R5, RZ ;  /* 0x00000005ff0d723e */ /* 0x000fe200048060ff */
[----:B------:R-:W-:Y:S01]  /*25190*/  @!P6 STG.E.U8 desc[UR14][R26.64+0xd1], R237 ;  /* 0x0000d1ed1a00e986 */ /* 0x000fe2000c10110e */
[----:B------:R-:W-:Y:S02]  /*251a0*/  ISETP.LT.OR P6, PT, R0, 0xda, !P2 ;  /* 0x000000da0000780c */ /* 0x000fe400057c1670 */
[----:B0-----:R-:W-:Y:S01]  /*251b0*/  F2FP.SATFINITE.E5M2.F32.PACK_AB_MERGE_C R9, RZ, R3, RZ ;  /* 0x00000003ff09723e */ /* 0x001fe200048060ff */
[----:B------:R0:W-:Y:S04]  /*251c0*/  @!P0 STG.E.U8 desc[UR14][R24.64+0xd8], R7 ;  /* 0x0000d80718008986 */ /* 0x0001e8000c10110e */
[----:B------:R1:W-:Y:S01]  /*251d0*/  @!P1 STG.E.U8 desc[UR14][R24.64+0xd9], R9 ;  /* 0x0000d90918009986 */ /* 0x0003e2000c10110e */
[----:B0-----:R-:W-:-:S03]  /*251e0*/  F2FP.SATFINITE.E5M2.F32.PACK_AB_MERGE_C R7, RZ, R2, RZ ;  /* 0x00000002ff07723e */ /* 0x001fc600048060ff */
[----:B------:R0:W-:Y:S01]  /*251f0*/  @!P5 STG.E.U8 desc[UR14][R26.64+0xd8], R11 ;  /* 0x0000d80b1a00d986 */ /* 0x0001e2000c10110e */
[----:B------:R-:W-:-:S03]  /*25200*/  FMUL R3, R38, UR20 ;  /* 0x0000001426037c20 */ /* 0x000fc60008400000 */
[----:B------:R-:W4:Y:S02]  /*25210*/  LDL.LU R38, [R1+0x234] ;  /* 0x0002340001267983 */ /* 0x000f240000300800 */
[----:B-1----:R-:W-:Y:S01]  /*25220*/  F2FP.SATFINITE.E5M2.F32.PACK_AB_MERGE_C R9, RZ, R3, RZ ;  /* 0x00000003ff09723e */ /* 0x002fe200048060ff */
[----:B------:R-:W-:Y:S02]  /*25230*/  FMUL R4, R37, UR20 ;  /* 0x0000001425047c20 */ /* 0x000fe40008400000 */
[----:B------:R-:W4:Y:S01]  /*25240*/  LDL.LU R37, [R1+0x238] ;  /* 0x0002380001257983 */ /* 0x000f220000300800 */
[----:B------:R-:W-:-:S03]  /*25250*/  FMUL R5, R36, UR20 ;  /* 0x0000001424057c20 */ /* 0x000fc60008400000 */
[----:B------:R-:W4:Y:S01]  /*25260*/  LDL.LU R36, [R1+0x23c] ;  /* 0x00023c0001247983 */ /* 0x000f220000300800 */
[----:B--2---:R-:W-:-:S03]  /*25270*/  FMUL R2, R35, UR20 ;  /* 0x0000001423027c20 */ /* 0x004fc60008400000 */
[----:B------:R-:W2:Y:S01]  /*25280*/  LDL.LU R35, [R1+0x240] ;  /* 0x0002400001237983 */ /* 0x000ea20000300800 */
[----:B0-----:R-:W-:Y:S01]  /*25290*/  F2FP.SATFINITE.E5M2.F32.PACK_AB_MERGE_C R11, RZ, R4, RZ ;  /* 0x00000004ff0b723e */ /* 0x001fe200048060ff */
[----:B---3--:R-:W-:Y:S02]  /*252a0*/  FMUL R3, R33, UR20 ;  /* 0x0000001421037c20 */ /* 0x008fe40008400000 */
[----:B------:R-:W3:Y:S01]  /*252b0*/  LDL.LU R33, [R1+0x244] ;  /* 0x0002440001217983 */ /* 0x000ee20000300800 */
[----:B----4-:R-:W-:-:S03]  /*252c0*/  FMUL R4, R32, UR20 ;  /* 0x0000001420047c20 */ /* 0x010fc60008400000 */
[----:B------:R-:W4:Y:S04]  /*252d0*/  LDL.LU R32, [R1+0x248] ;  /* 0x0002480001207983 */ /* 0x000f280000300800 */
[----:B------:R0:W-:Y:S01]  /*252e0*/  @!P6 STG.E.U8 desc[UR14][R26.64+0xd9], R13 ;  /* 0x0000d90d1a00e986 */ /* 0x0001e2000c10110e */
[C---:B------:R-:W-:Y:S02]  /*252f0*/  ISETP.LT.OR P6, PT, R0.reuse, 0xe2, !P3 ;  /* 0x000000e20000780c */ /* 0x040fe40005fc1670 */
[C---:B------:R-:W-:Y:S02]  /*25300*/  ISETP.LT.OR P5, PT, R0.reuse, 0xe1, !P3 ;  /* 0x000000e10000780c */ /* 0x040fe40005fa1670 */
[C---:B------:R-:W-:Y:S02]  /*25310*/  ISETP.LT.OR P0, PT, R0.reuse, 0xe1, !P2 ;  /* 0x000000e10000780c */ /* 0x040fe40005701670 */
[----:B------:R-:W-:-:S02]  /*25320*/  ISETP.LT.OR P1, PT, R0, 0xe2, !P2 ;  /* 0x000000e20000780c */ /* 0x000fc40005721670 */
[----:B------:R-:W-:-:S05]  /*25330*/  F2FP.SATFINITE.E5M2.F32.PACK_AB_MERGE_C R5, RZ, R5, RZ ;  /* 0x00000005ff05723e */ /* 0x000fca00048060ff */
[----:B------:R-:W-:Y:S01]  /*25340*/  @!P6 STG.E.U8 desc[UR14][R24.64+0xe1], R9 ;  /* 0x0000e1091800e986 */ /* 0x000fe2000c10110e */
[----:B------:R-:W-:Y:S02]  /*25350*/  ISETP.LT.OR P6, PT, R0, 0xe9, !P3 ;  /* 0x000000e90000780c */ /* 0x000fe40005fc1670 */
[----:B0-----:R-:W-:Y:S01]  /*25360*/  F2FP.SATFINITE.E5M2.F32.PACK_AB_MERGE_C R13, RZ, R2, RZ ;  /* 0x00000002ff0d723e */ /* 0x001fe200048060ff */
[----:B------:R-:W-:Y:S01]  /*25370*/  FMUL R2, R40, UR20 ;  /* 0x0000001428027c20 */ /* 0x000fe20008400000 */
[----:B------:R0:W-:Y:S01]  /*25380*/  @!P5 STG.E.U8 desc[UR14][R24.64+0xe0], R7 ;  /* 0x0000e0071800d986 */ /* 0x0001e2000c10110e */
[----:B------:R-:W-:-:S03]  /*25390*/  ISETP.LT.OR P5, PT, R0, 0xea, !P2 ;  /* 0x000000ea0000780c */ /* 0x000fc600057a1670 */
[----:B------:R-:W-:Y:S01]  /*253a0*/  @!P0 STG.E.U8 desc[UR14][R26.64+0xe0], R11 ;  /* 0x0000e00b1a008986 */ /* 0x000fe2000c10110e */
[----:B------:R-:W-:-:S03]  /*253b0*/  ISETP.LT.OR P0, PT, R0, 0xea, !P3 ;  /* 0x000000ea0000780c */ /* 0x000fc60005f01670 */
[----:B------:R1:W-:Y:S01]  /*253c0*/  @!P1 STG.E.U8 desc[UR14][R26.64+0xe1], R5 ;  /* 0x0000e1051a009986 */ /* 0x0003e2000c10110e */
[----:B------:R-:W-:-:S03]  /*253d0*/  ISETP.LT.OR P1, PT, R0, 0xe9, !P2 ;  /* 0x000000e90000780c */ /* 0x000fc60005721670 */
[----:B------:R-:W4:Y:S01]  /*253e0*/  LDL.LU R40, [R1+0x24c] ;  /* 0x00024c0001287983 */ /* 0x000f220000300800 */
[----:B0-----:R-:W-:-:S03]  /*253f0*/  F2FP.SATFINITE.E5M2.F32.PACK_AB_MERGE_C R7, RZ, R3, RZ ;  /* 0x00000003ff07723e */ /* 0x001fc600048060ff */
[----:B------:R-:W-:Y:S01]  /*25400*/  @!P6 STG.E.U8 desc[UR14][R24.64+0xe8], R13 ;  /* 0x0000e80d1800e986 */ /* 0x000fe2000c10110e */
[----:B-1----:R-:W-:Y:S01]  /*25410*/  F2FP.SATFINITE.E5M2.F32.PACK_AB_MERGE_C R5, RZ, R2, RZ ;  /* 0x00000002ff05723e */ /* 0x002fe200048060ff */
[----:B------:R-:W-:Y:S02]  /*25420*/  FMUL R2, R39, UR20 ;  /* 0x0000001427027c20 */ /* 0x000fe40008400000 */
[----:B------:R-:W4:Y:S01]  /*25430*/  LDL.LU R39, [R1+0x250] ;  /* 0x0002500001277983 */ /* 0x000f220000300800 */
[----:B------:R-:W-:Y:S02]  /*25440*/  ISETP.LT.OR P6, PT, R0, 0xf1, !P3 ;  /* 0x000000f10000780c */ /* 0x000fe40005fc1670 */
[----:B------:R-:W-:Y:S02]  /*25450*/  F2FP.SATFINITE.E5M2.F32.PACK_AB_MERGE_C R9, RZ, R4, RZ ;  /* 0x00000004ff09723e */ /* 0x000fe400048060ff */
[----:B------:R-:W-:Y:S01]  /*25460*/  F2FP.SATFINITE.E5M2.F32.PACK_AB_MERGE_C R11, RZ, R2, RZ ;  /* 0x00000002ff0b723e */ /* 0x000fe200048060ff */
[----:B------:R0:W-:Y:S04]  /*25470*/  @!P0 STG.E.U8 desc[UR14][R24.64+0xe9], R7 ;  /* 0x0000e90718008986 */ /* 0x0001e8000c10110e */
[----:B------:R1:W-:Y:S04]  /*25480*/  @!P5 STG.E.U8 desc[UR14][R26.64+0xe9], R9 ;  /* 0x0000e9091a00d986 */ /* 0x0003e8000c10110e */
[----:B------:R-:W-:Y:S04]  /*25490*/  @!P1 STG.E.U8 desc[UR14][R26.64+0xe8], R5 ;  /* 0x0000e8051a009986 */ /* 0x000fe8000c10110e */
[----:B------:R2:W-:Y:S01]  /*254a0*/  @!P6 STG.E.U8 desc[UR14][R24.64+0xf0], R11 ;  /* 0x0000f00b1800e986 */ /* 0x0005e2000c10110e */
[----:B------:R-:W-:-:S03]  /*254b0*/  FMUL R3, R38, UR20 ;  /* 0x0000001426037c20 */ /* 0x000fc60008400000 */
[----:B------:R-:W4:Y:S02]  /*254c0*/  LDL.LU R38, [R1+0x254] ;  /* 0x0002540001267983 */ /* 0x000f240000300800 */
[----:B0-----:R-:W-:Y:S01]  /*254d0*/  F2FP.SATFINITE.E5M2.F32.PACK_AB_MERGE_C R7, RZ, R3, RZ ;  /* 0x00000003ff07723e */ /* 0x001fe200048060ff */
[----:B------:R-:W-:Y:S02]  /*254e0*/  FMUL R4, R37, UR20 ;  /* 0x0000001425047c20 */ /* 0x000fe40008400000 */
[----:B------:R-:W4:Y:S01]  /*254f0*/  LDL.LU R37, [R1+0x258] ;  /* 0x0002580001257983 */ /* 0x000f220000300800 */
[----:B------:R-:W-:-:S03]  /*25500*/  FMUL R2, R36, UR20 ;  /* 0x0000001424027c20 */ /* 0x000fc60008400000 */
[----:B------:R-:W4:Y:S02]  /*25510*/  LDL.LU R36, [R1+0x25c] ;  /* 0x00025c0001247983 */ /* 0x000f240000300800 */
[----:B-1----:R-:W-:Y:S01]  /*25520*/  F2FP.SATFINITE.E5M2.F32.PACK_AB_MERGE_C R9, RZ, R2, RZ ;  /* 0x00000002ff09723e */ /* 0x002fe200048060ff */
[----:B--2---:R-:W-:Y:S02]  /*25530*/  FMUL R2, R35, UR20 ;  /* 0x0000001423027c20 */ /* 0x004fe40008400000 */
[----:B------:R-:W2:Y:S03]  /*25540*/  LDL.LU R35, [R1+0x260] ;  /* 0x0002600001237983 */ /* 0x000ea60000300800 */
[----:B------:R-:W-:Y:S01]  /*25550*/  F2FP.SATFINITE.E5M2.F32.PACK_AB_MERGE_C R11, RZ, R2, RZ ;  /* 0x00000002ff0b723e */ /* 0x000fe200048060ff */
[----:B---3--:R-:W-:Y:S02]  /*25560*/  FMUL R3, R33, UR20 ;  /* 0x0000001421037c20 */ /* 0x008fe40008400000 */
[----:B------:R-:W3:Y:S01]  /*25570*/  LDL.LU R33, [R1+0x264] ;  /* 0x0002640001217983 */ /* 0x000ee20000300800 */
[----:B----4-:R-:W-:-:S03]  /*25580*/  FMUL R2, R32, UR20 ;  /* 0x0000001420027c20 */ /* 0x010fc60008400000 */
[----:B------:R-:W4:Y:S01]  /*25590*/  LDL.LU R32, [R1+0x268] ;  /* 0x0002680001207983 */ /* 0x000f220000300800 */
[C---:B------:R-:W-:Y:S02]  /*255a0*/  ISETP.LT.OR P0, PT, R0.reuse, 0xf2, !P3 ;  /* 0x000000f20000780c */ /* 0x040fe40005f01670 */
[C---:B------:R-:W-:Y:S02]  /*255b0*/  ISETP.LT.OR P5, PT, R0.reuse, 0xf2, !P2 ;  /* 0x000000f20000780c */ /* 0x040fe400057a1670 */
[C---:B------:R-:W-:Y:S02]  /*255c0*/  ISETP.LT.OR P1, PT, R0.reuse, 0xf1, !P2 ;  /* 0x000000f10000780c */ /* 0x040fe40005721670 */
[----:B------:R-:W-:Y:S02]  /*255d0*/  ISETP.LT.OR P6, PT, R0, 0xf9, !P3 ;  /* 0x000000f90000780c */ /* 0x000fe40005fc1670 */
[----:B------:R-:W-:Y:S02]  /*255e0*/  F2FP.SATFINITE.E5M2.F32.PACK_AB_MERGE_C R13, RZ, R3, RZ ;  /* 0x00000003ff0d723e */ /* 0x000fe400048060ff */
[----:B------:R-:W-:-:S03]  /*255f0*/  F2FP.SATFINITE.E5M2.F32.PACK_AB_MERGE_C R5, RZ, R4, RZ ;  /* 0x00000004ff05723e */ /* 0x000fc600048060ff */
[----:B------:R0:W-:Y:S01]  /*25600*/  @!P0 STG.E.U8 desc[UR14][R24.64+0xf1], R7 ;  /* 0x0000f10718008986 */ /* 0x0001e2000c10110e */
[----:B------:R-:W-:-:S03]  /*25610*/  ISETP.LT.OR P3, PT, R0, 0xfa, !P3 ;  /* 0x000000fa0000780c */ /* 0x000fc60005f61670 */
[----:B------:R1:W-:Y:S01]  /*25620*/  @!P5 STG.E.U8 desc[UR14][R26.64+0xf1], R9 ;  /* 0x0000f1091a00d986 */ /* 0x0003e2000c10110e */
[----:B------:R-:W-:Y:S02]  /*25630*/  ISETP.LT.OR P5, PT, R0, 0xf9, !P2 ;  /* 0x000000f90000780c */ /* 0x000fe400057a1670 */
[----:B0-----:R-:W-:Y:S01]  /*25640*/  F2FP.SATFINITE.E5M2.F32.PACK_AB_MERGE_C R7, RZ, R2, RZ ;  /* 0x00000002ff07723e */ /* 0x001fe200048060ff */
[----:B------:R-:W-:Y:S01]  /*25650*/  @!P1 STG.E.U8 desc[UR14][R26.64+0xf0], R5 ;  /* 0x0000f0051a009986 */ /* 0x000fe2000c10110e */
[----:B------:R-:W-:-:S03]  /*25660*/  FMUL R2, R40, UR20 ;  /* 0x0000001428027c20 */ /* 0x000fc60008400000 */
[----:B------:R-:W4:Y:S01]  /*25670*/  LDL.LU R40, [R1+0x26c] ;  /* 0x00026c0001287983 */ /* 0x000f220000300800 */
[----:B------:R-:W-:-:S03]  /*25680*/  FMUL R3, R39, UR20 ;  /* 0x0000001427037c20 */ /* 0x000fc60008400000 */
[----:B------:R-:W4:Y:S01]  /*25690*/  LDL.LU R39, [R1+0x270] ;  /* 0x0002700001277983 */ /* 0x000f220000300800 */
[----:B-1----:R-:W-:-:S03]  /*256a0*/  F2FP.SATFINITE.E5M2.F32.PACK_AB_MERGE_C R9, RZ, R2, RZ ;  /* 0x00000002ff09723e */ /* 0x002fc600048060ff */
        /* <DEDUP_REMOVED lines=17> */
[----:B------:R-:W4:Y:S01]  /*257c0*/  LDL.LU R32, [R1+0x288] ;  /* 0x0002880001207983 */ /* 0x000f220000300800 */
[----:B------:R-:W-:Y:S02]  /*257d0*/  ISETP.GE.AND P1, PT, R34, 0x81, PT ;  /* 0x000000812200780c */ /* 0x000fe40003f26270 */
[C---:B------:R-:W-:Y:S02]  /*257e0*/  ISETP.LT.OR P2, PT, R0.reuse, 0xfa, !P2 ;  /* 0x000000fa0000780c */ /* 0x040fe40005741670 */
[C---:B------:R-:W-:Y:S02]  /*257f0*/  ISETP.LT.OR P6, PT, R0.reuse, 0x1, !P1 ;  /* 0x000000010000780c */ /* 0x040fe40004fc1670 */
[----:B------:R-:W-:Y:S02]  /*25800*/  ISETP.LT.OR P3, PT, R0, 0x2, !P1 ;  /* 0x000000020000780c */ /* 0x000fe40004f61670 */
[----:B------:R-:W-:-:S07]  /*25810*/  ISETP.GE.AND P0, PT, R34, 0x89, PT ;  /* 0x000000892200780c */ /* 0x000fce0003f06270 */
[----:B------:R0:W-:Y:S04]  /*25820*/  @!P2 STG.E.U8 desc[UR14][R26.64+0xf9], R9 ;  /* 0x0000f9091a00a986 */ /* 0x0001e8000c10110e */
[----:B------:R-:W-:Y:S01]  /*25830*/  @!P6 STG.E.U8 desc[UR14][R30.64], R11 ;  /* 0x0000000b1e00e986 */ /* 0x000fe2000c10110e */
[C---:B------:R-:W-:Y:S02]  /*25840*/  ISETP.LT.OR P6, PT, R0.reuse, 0x2, !P0 ;  /* 0x000000020000780c */ /* 0x040fe400047c1670 */
[C---:B------:R-:W-:Y:S01]  /*25850*/  ISETP.LT.OR P5, PT, R0.reuse, 0x1, !P0 ;  /* 0x000000010000780c */ /* 0x040fe200047a1670 */
[----:B------:R1:W-:Y:S01]  /*25860*/  @!P3 STG.E.U8 desc[UR14][R30.64+0x1], R13 ;  /* 0x0000010d1e00b986 */ /* 0x0003e2000c10110e */
[----:B------:R-:W-:Y:S02]  /*25870*/  ISETP.LT.OR P2, PT, R0, 0xa, !P1 ;  /* 0x0000000a0000780c */ /* 0x000fe40004f41670 */
[----:B0-----:R-:W-:Y:S01]  /*25880*/  F2FP.SATFINITE.E5M2.F32.PACK_AB_MERGE_C R9, RZ, R3, RZ ;  /* 0x00000003ff09723e */ /* 0x001fe200048060ff */
[----:B------:R-:W-:-:S02]  /*25890*/  FMUL R3, R40, UR20 ;  /* 0x0000001428037c20 */ /* 0x000fc40008400000 */
[----:B------:R-:W4:Y:S01]  /*258a0*/  LDL.LU R40, [R1+0x28c] ;  /* 0x00028c0001287983 */ /* 0x000f220000300800 */
[----:B-1----:R-:W-:Y:S02]  /*258b0*/  F2FP.SATFINITE.E5M2.F32.PACK_AB_MERGE_C R13, RZ, R2, RZ ;  /* 0x00000002ff0d723e */ /* 0x002fe400048060ff */
[C---:B------:R-:W-:Y:S01]  /*258c0*/  ISETP.LT.OR P3, PT, R0.reuse, 0x9, !P1 ;  /* 0x000000090000780c */ /* 0x040fe20004f61670 */
[----:B------:R0:W-:Y:S01]  /*258d0*/  @!P6 STG.E.U8 desc[UR14][R28.64+0x1], R7 ;  /* 0x000001071c00e986 */ /* 0x0001e2000c10110e */
[----:B------:R-:W-:Y:S01]  /*258e0*/  F2FP.SATFINITE.E5M2.F32.PACK_AB_MERGE_C R5, RZ, R5, RZ ;  /* 0x00000005ff05723e */ /* 0x000fe200048060ff */
[----:B------:R-:W-:Y:S02]  /*258f0*/  FMUL R2, R39, UR20 ;  /* 0x0000001427027c20 */ /* 0x000fe40008400000 */
[----:B------:R-:W4:Y:S01]  /*25900*/  LDL.LU R39, [R1+0x290] ;  /* 0x0002900001277983 */ /* 0x000f220000300800 */
[----:B------:R-:W-:Y:S02]  /*25910*/  F2FP.SATFINITE.E5M2.F32.PACK_AB_MERGE_C R11, RZ, R4, RZ ;  /* 0x00000004ff0b723e */ /* 0x000fe400048060ff */
[----:B------:R-:W-:-:S02]  /*25920*/  ISETP.LT.OR P6, PT, R0, 0xa, !P0 ;  /* 0x0000000a0000780c */ /* 0x000fc400047c1670 */
[----:B0-----:R-:W-:Y:S01]  /*25930*/  F2FP.SATFINITE.E5M2.F32.PACK_AB_MERGE_C R7, RZ, R2, RZ ;  /* 0x00000002ff07723e */ /* 0x001fe200048060ff */
[----:B------:R0:W-:Y:S04]  /*25940*/  @!P5 STG.E.U8 desc[UR14][R28.64], R5 ;  /* 0x000000051c00d986 */ /* 0x0001e8000c10110e */
[----:B------:R-:W-:Y:S04]  /*25950*/  @!P2 STG.E.U8 desc[UR14][R30.64+0x9], R11 ;  /* 0x0000090b1e00a986 */ /* 0x000fe8000c10110e */
[----:B------:R1:W-:Y:S01]  /*25960*/  @!P3 STG.E.U8 desc[UR14][R30.64+0x8], R9 ;  /* 0x000008091e00b986 */ /* 0x0003e2000c10110e */
[----:B0-----:R-:W-:-:S05]  /*25970*/  F2FP.SATFINITE.E5M2.F32.PACK_AB_MERGE_C R5, RZ, R3, RZ ;  /* 0x00000003ff05723e */ /* 0x001fca00048060ff */
[----:B------:R4:W-:Y:S01]  /*25980*/  @!P6 STG.E.U8 desc[UR14][R28.64+0x9], R5 ;  /* 0x000009051c00e986 */ /* 0x0009e2000c10110e */
[----:B------:R-:W-:-:S03]  /*25990*/  FMUL R4, R38, UR20 ;  /* 0x0000001426047c20 */ /* 0x000fc60008400000 */
[----:B------:R-:W4:Y:S02]  /*259a0*/  LDL.LU R38, [R1+0x294] ;  /* 0x0002940001267983 */ /* 0x000f240000300800 */
[----:B-1----:R-:W-:Y:S01]  /*259b0*/  F2FP.SATFINITE.E5M2.F32.PACK_AB_MERGE_C R9, RZ, R4, RZ ;  /* 0x00000004ff09723e */ /* 0x002fe200048060ff */
[----:B------:R-:W-:Y:S02]  /*259c0*/  FMUL R2, R37, UR20 ;  /* 0x0000001425027c20 */ /* 0x000fe40008400000 */
[----:B------:R-:W4:Y:S03]  /*259d0*/  LDL.LU R37, [R1+0x298] ;  /* 0x0002980001257983 */ /* 0x000f260000300800 */
[----:B------:R-:W-:Y:S01]  /*259e0*/  F2FP.SATFINITE.E5M2.F32.PACK_AB_MERGE_C R11, RZ, R2, RZ ;  /* 0x00000002ff0b723e */ /* 0x000fe200048060ff */
[----:B------:R-:W-:Y:S02]  /*259f0*/  FMUL R2, R36, UR20 ;  /* 0x0000001424027c20 */ /* 0x000fe40008400000 */
[----:B------:R-:W4:Y:S01]  /*25a00*/  LDL.LU R36, [R1+0x29c] ;  /* 0x00029c0001247983 */ /* 0x000f220000300800 */
[----:B--2---:R-:W-:-:S03]  /*25a10*/  FMUL R3, R35, UR20 ;  /* 0x0000001423037c20 */ /* 0x004fc60008400000 */
[----:B------:R-:W2:Y:S01]  /*25a20*/  LDL.LU R35, [R1+0x2a0] ;  /* 0x0002a00001237983 */ /* 0x000ea20000300800 */
[----:B---3--:R-:W-:-:S03]  /*25a30*/  FMUL R4, R33, UR20 ;  /* 0x0000001421047c20 */ /* 0x008fc60008400000 */
[----:B------:R-:W3:Y:S01]  /*25a40*/  LDL.LU R33, [R1+0x2a4] ;  /* 0x0002a40001217983 */ /* 0x000ee20000300800 */
[----:B----4-:R-:W-:-:S03]  /*25a50*/  FMUL R5, R32, UR20 ;  /* 0x0000001420057c20 */ /* 0x010fc60008400000 */
[----:B------:R-:W4:Y:S01]  /*25a60*/  LDL.LU R32, [R1+0x2a8] ;  /* 0x0002a80001207983 */ /* 0x000f220000300800 */
[C---:B------:R-:W-:Y:S02]  /*25a70*/  ISETP.LT.OR P5, PT, R0.reuse, 0x9, !P0 ;  /* 0x000000090000780c */ /* 0x040fe400047a1670 */
[C---:B------:R-:W-:Y:S02]  /*25a80*/  ISETP.LT.OR P3, PT, R0.reuse, 0x11, !P1 ;  /* 0x000000110000780c */ /* 0x040fe40004f61670 */
[C---:B------:R-:W-:Y:S02]  /*25a90*/  ISETP.LT.OR P2, PT, R0.reuse, 0x12, !P1 ;  /* 0x000000120000780c */ /* 0x040fe40004f41670 */
[----:B------:R-:W-:-:S07]  /*25aa0*/  ISETP.LT.OR P6, PT, R0, 0x12, !P0 ;  /* 0x000000120000780c */ /* 0x000fce00047c1670 */
[----:B------:R-:W-:Y:S01]  /*25ab0*/  @!P5 STG.E.U8 desc[UR14][R28.64+0x8], R13 ;  /* 0x0000080d1c00d986 */ /* 0x000fe2000c10110e */
[----:B------:R-:W-:-:S03]  /*25ac0*/  ISETP.LT.OR P5, PT, R0, 0x11, !P0 ;  /* 0x000000110000780c */ /* 0x000fc600047a1670 */
[----:B------:R0:W-:Y:S01]  /*25ad0*/  @!P3 STG.E.U8 desc[UR14][R30.64+0x10], R7 ;  /* 0x000010071e00b986 */ /* 0x0001e2000c10110e */
[----:B------:R-:W-:-:S03]  /*25ae0*/  ISETP.LT.OR P3, PT, R0, 0x19, !P1 ;  /* 0x000000190000780c */ /* 0x000fc60004f61670 */
[----:B------:R1:W-:Y:S01]  /*25af0*/  @!P2 STG.E.U8 desc[UR14][R30.64+0x11], R9 ;  /* 0x000011091e00a986 */ /* 0x0003e2000c10110e */
[----:B------:R-:W-:Y:S02]  /*25b00*/  ISETP.LT.OR P2, PT, R0, 0x1a, !P1 ;  /* 0x0000001a0000780c */ /* 0x000fe40004f41670 */
[----:B0-----:R-:W-:Y:S01]  /*25b10*/  F2FP.SATFINITE.E5M2.F32.PACK_AB_MERGE_C R7, RZ, R2, RZ ;  /* 0x00000002ff07723e */ /* 0x001fe200048060ff */
[----:B------:R-:W-:Y:S01]  /*25b20*/  FMUL R2, R40, UR20 ;  /* 0x0000001428027c20 */ /* 0x000fe20008400000 */
[----:B-1----:R-:W-:Y:S01]  /*25b30*/  F2FP.SATFINITE.E5M2.F32.PACK_AB_MERGE_C R9, RZ, R3, RZ ;  /* 0x00000003ff09723e */ /* 0x002fe200048060ff */
[----:B------:R-:W4:Y:S01]  /*25b40*/  LDL.LU R40, [R1+0x2ac] ;  /* 0x0002ac0001287983 */ /* 0x000f220000300800 */
[----:B------:R-:W-:-:S03]  /*25b50*/  F2FP.SATFINITE.E5M2.F32.PACK_AB_MERGE_C R13, RZ, R4, RZ ;  /* 0x00000004ff0d723e */ /* 0x000fc600048060ff */
[----:B------:R0:W-:Y:S01]  /*25b60*/  @!P6 STG.E.U8 desc[UR14][R28.64+0x11], R7 ;  /* 0x000011071c00e986 */ /* 0x0001e2000c10110e */
[----:B------:R-:W-:Y:S01]  /*25b70*/  ISETP.LT.OR P6, PT, R0, 0x1a, !P0 ;  /* 0x0000001a0000780c */ /* 0x000fe200047c1670 */
[----:B------:R-:W-:Y:S02]  /*25b80*/  FMUL R3, R39, UR20 ;  /* 0x0000001427037c20 */ /* 0x000fe40008400000 */
[----:B------:R-:W4:Y:S01]  /*25b90*/  LDL.LU R39, [R1+0x2b0] ;  /* 0x0002b00001277983 */ /* 0x000f220000300800 */
[----:B0-----:R-:W-:-:S03]  /*25ba0*/  F2FP.SATFINITE.E5M2.F32.PACK_AB_MERGE_C R7, RZ, R2, RZ ;  /* 0x00000002ff07723e */ /* 0x001fc600048060ff */
[----:B------:R-:W-:Y:S04]  /*25bb0*/  @!P5 STG.E.U8 desc[UR14][R28.64+0x10], R11 ;  /* 0x0000100b1c00d986 */ /* 0x000fe8000c10110e */
[----:B------:R0:W-:Y:S04]  /*25bc0*/  @!P3 STG.E.U8 desc[UR14][R30.64+0x18], R9 ;  /* 0x000018091e00b986 */ /* 0x0001e8000c10110e */
[----:B------:R1:W-:Y:S01]  /*25bd0*/  @!P2 STG.E.U8 desc[UR14][R30.64+0x19], R13 ;  /* 0x0000190d1e00a986 */ /* 0x0003e2000c10110e */
[----:B0-----:R-:W-:-:S03]  /*25be0*/  F2FP.SATFINITE.E5M2.F32.PACK_AB_MERGE_C R9, RZ, R3, RZ ;  /* 0x00000003ff09723e */ /* 0x001fc600048060ff */
[----:B------:R0:W-:Y:S01]  /*25bf0*/  @!P6 STG.E.U8 desc[UR14][R28.64+0x19], R7 ;  /* 0x000019071c00e986 */ /* 0x0001e2000c10110e */
[----:B------:R-:W-:-:S03]  /*25c00*/  FMUL R4, R38, UR20 ;  /* 0x0000001426047c20 */ /* 0x000fc60008400000 */
[----:B------:R-:W4:Y:S02]  /*25c10*/  LDL.LU R38, [R1+0x2b4] ;  /* 0x0002b40001267983 */ /* 0x000f240000300800 */
[----:B------:R-:W-:Y:S01]  /*25c20*/  F2FP.SATFINITE.E5M2.F32.PACK_AB_MERGE_C R11, RZ, R4, RZ ;  /* 0x00000004ff0b723e */ /* 0x000fe200048060ff */
[----:B------:R-:W-:Y:S02]  /*25c30*/  FMUL R2, R37, UR20 ;  /* 0x0000001425027c20 */ /* 0x000fe40008400000 */
[----:B------:R-:W4:Y:S03]  /*25c40*/  LDL.LU R37, [R1+0x2b8] ;  /* 0x0002b80001257983 */ /* 0x000f260000300800 */
[----:B-1----:R-:W-:Y:S01]  /*25c50*/  F2FP.SATFINITE.E5M2.F32.PACK_AB_MERGE_C R13, RZ, R2, RZ ;  /* 0x00000002ff0d723e */ /* 0x002fe200048060ff */
[----:B------:R-:W-:Y:S02]  /*25c60*/  FMUL R3, R36, UR20 ;  /* 0x0000001424037c20 */ /* 0x000fe40008400000 */
[----:B------:R-:W4:Y:S01]  /*25c70*/  LDL.LU R36, [R1+0x2bc] ;  /* 0x0002bc0001247983 */ /* 0x000f220000300800 */
[----:B--2---:R-:W-:-:S03]  /*25c80*/  FMUL R2, R35, UR20 ;  /* 0x0000001423027c20 */ /* 0x004fc60008400000 */
[----:B------:R-:W2:Y:S02]  /*25c90*/  LDL.LU R35, [R1+0x2c0] ;  /* 0x0002c00001237983 */ /* 0x000ea40000300800 */
[----:B0-----:R-:W-:Y:S01]  /*25ca0*/  F2FP.SATFINITE.E5M2.F32.PACK_AB_MERGE_C R7, RZ, R2, RZ ;  /* 0x00000002ff07723e */ /* 0x001fe200048060ff */
[----:B---3--:R-:W-:Y:S02]  /*25cb0*/  FMUL R4, R33, UR20 ;  /* 0x0000001421047c20 */ /* 0x008fe40008400000 */
[----:B------:R-:W3:Y:S01]  /*25cc0*/  LDL.LU R33, [R1+0x2c4] ;  /* 0x0002c40001217983 */ /* 0x000ee20000300800 */
[----:B----4-:R-:W-:-:S03]  /*25cd0*/  FMUL R2, R32, UR20 ;  /* 0x0000001420027c20 */ /* 0x010fc60008400000 */
[----:B------:R-:W4:Y:S01]  /*25ce0*/  LDL.LU R32, [R1+0x2c8] ;  /* 0x0002c80001207983 */ /* 0x000f220000300800 */
[C---:B------:R-:W-:Y:S02]  /*25cf0*/  ISETP.LT.OR P5, PT, R0.reuse, 0x19, !P0 ;  /* 0x000000190000780c */ /* 0x040fe400047a1670 */
[C---:B------:R-:W-:Y:S02]  /*25d00*/  ISETP.LT.OR P3, PT, R0.reuse, 0x21, !P1 ;  /* 0x000000210000780c */ /* 0x040fe40004f61670 */
[C---:B------:R-:W-:Y:S02]  /*25d10*/  ISETP.LT.OR P2, PT, R0.reuse, 0x22, !P1 ;  /* 0x000000220000780c */ /* 0x040fe40004f41670 */
[----:B------:R-:W-:Y:S02]  /*25d20*/  F2FP.SATFINITE.E5M2.F32.PACK_AB_MERGE_C R5, RZ, R5, RZ ;  /* 0x00000005ff05723e */ /* 0x000fe400048060ff */
[----:B------:R-:W-:-:S05]  /*25d30*/  ISETP.LT.OR P6, PT, R0, 0x22, !P0 ;  /* 0x000000220000780c */ /* 0x000fca00047c1670 */
[----:B------:R0:W-:Y:S01]  /*25d40*/  @!P5 STG.E.U8 desc[UR14][R28.64+0x18], R5 ;  /* 0x000018051c00d986 */ /* 0x0001e2000c10110e */
[----:B------:R-:W-:-:S03]  /*25d50*/  ISETP.LT.OR P5, PT, R0, 0x21, !P0 ;  /* 0x000000210000780c */ /* 0x000fc600047a1670 */
[----:B------:R-:W-:Y:S01]  /*25d60*/  @!P3 STG.E.U8 desc[UR14][R30.64+0x20], R9 ;  /* 0x000020091e00b986 */ /* 0x000fe2000c10110e */
[----:B------:R-:W-:-:S03]  /*25d70*/  ISETP.LT.OR P3, PT, R0, 0x29, !P1 ;  /* 0x000000290000780c */ /* 0x000fc60004f61670 */
[----:B------:R1:W-:Y:S01]  /*25d80*/  @!P2 STG.E.U8 desc[UR14][R30.64+0x21], R11 ;  /* 0x0000210b1e00a986 */ /* 0x0003e2000c10110e */
[----:B------:R-:W-:Y:S02]  /*25d90*/  ISETP.LT.OR P2, PT, R0, 0x2a, !P1 ;  /* 0x0000002a0000780c */ /* 0x000fe40004f41670 */
[----:B0-----:R-:W-:Y:S02]  /*25da0*/  F2FP.SATFINITE.E5M2.F32.PACK_AB_MERGE_C R5, RZ, R3, RZ ;  /* 0x00000003ff05723e */ /* 0x001fe400048060ff */
[----:B-1----:R-:W-:Y:S01]  /*25db0*/  F2FP.SATFINITE.E5M2.F32.PACK_AB_MERGE_C R11, RZ, R2, RZ ;  /* 0x00000002ff0b723e */ /* 0x002fe200048060ff */
[----:B------:R-:W-:Y:S02]  /*25dc0*/  FMUL R2, R40, UR20 ;  /* 0x0000001428027c20 */ /* 0x000fe40008400000 */
[----:B------:R-:W4:Y:S01]  /*25dd0*/  LDL.LU R40, [R1+0x2cc] ;  /* 0x0002cc0001287983 */ /* 0x000f220000300800 */
[----:B------:R-:W-:-:S03]  /*25de0*/  F2FP.SATFINITE.E5M2.F32.PACK_AB_MERGE_C R9, RZ, R4, RZ ;  /* 0x00000004ff09723e */ /* 0x000fc600048060ff */
[----:B------:R-:W-:Y:S01]  /*25df0*/  @!P6 STG.E.U8 desc[UR14][R28.64+0x21], R5 ;  /* 0x000021051c00e986 */ /* 0x000fe2000c10110e */
[----:B------:R-:W-:-:S03]  /*25e00*/  FMUL R3, R39, UR20 ;  /* 0x0000001427037c20 */ /* 0x000fc60008400000 */
[----:B------:R-:W4:Y:S01]  /*25e10*/  LDL.LU R39, [R1+0x2d0] ;  /* 0x0002d00001277983 */ /* 0x000f220000300800 */
[----:B------:R-:W-:-:S03]  /*25e20*/  ISETP.LT.OR P6, PT, R0, 0x2a, !P0 ;  /* 0x0000002a0000780c */ /* 0x000fc600047c1670 */
[----:B------:R-:W-:Y:S04]  /*25e30*/  @!P5 STG.E.U8 desc[UR14][R28.64+0x20], R13 ;  /* 0x0000200d1c00d986 */ /* 0x000fe8000c10110e */
[----:B------:R0:W-:Y:S04]  /*25e40*/  @!P3 STG.E.U8 desc[UR14][R30.64+0x28], R7 ;  /* 0x000028071e00b986 */ /* 0x0001e8000c10110e */
[----:B------:R1:W-:Y:S01]  /*25e50*/  @!P2 STG.E.U8 desc[UR14][R30.64+0x29], R9 ;  /* 0x000029091e00a986 */ /* 0x0003e2000c10110e */
[----:B0-----:R-:W-:Y:S02]  /*25e60*/  F2FP.SATFINITE.E5M2.F32.PACK_AB_MERGE_C R7, RZ, R2, RZ ;  /* 0x00000002ff07723e */ /* 0x001fe400048060ff */
[----:B-1----:R-:W-:-:S03]  /*25e70*/  F2FP.SATFINITE.E5M2.F32.PACK_AB_MERGE_C R9, RZ, R3, RZ ;  /* 0x00000003ff09723e */ /* 0x002fc600048060ff */
[----:B------:R0:W-:Y:S01]  /*25e80*/  @!P6 STG.E.U8 desc[UR14][R28.64+0x29], R7 ;  /* 0x000029071c00e986 */ /* 0x0001e2000c10110e */
[----:B------:R-:W-:-:S03]  /*25e90*/  FMUL R4, R38, UR20 ;  /* 0x0000001426047c20 */ /* 0x000fc60008400000 */
[----:B------:R-:W4:Y:S02]  /*25ea0*/  LDL.LU R38, [R1+0x2d4] ;  /* 0x0002d40001267983 */ /* 0x000f240000300800 */
[----:B------:R-:W-:Y:S01]  /*25eb0*/  F2FP.SATFINITE.E5M2.F32.PACK_AB_MERGE_C R13, RZ, R4, RZ ;  /* 0x00000004ff0d723e */ /* 0x000fe200048060ff */
        /* <DEDUP_REMOVED lines=21> */
[----:B------:R-:W-:Y:S02]  /*26010*/  F2FP.SATFINITE.E5M2.F32.PACK_AB_MERGE_C R5, RZ, R5, RZ ;  /* 0x00000005ff05723e */ /* 0x000fe400048060ff */
[----:B0-----:R-:W-:Y:S02]  /*26020*/  F2FP.SATFINITE.E5M2.F32.PACK_AB_MERGE_C R13, RZ, R2, RZ ;  /* 0x00000002ff0d723e */ /* 0x001fe400048060ff */
[----:B-1----:R-:W-:Y:S01]  /*26030*/  F2FP.SATFINITE.E5M2.F32.PACK_AB_MERGE_C R9, RZ, R3, RZ ;  /* 0x00000003ff09723e */ /* 0x002fe200048060ff */
[----:B------:R-:W-:Y:S02]  /*26040*/  FMUL R3, R40, UR20 ;  /* 0x0000001428037c20 */ /* 0x000fe40008400000 */
[----:B------:R-:W4:Y:S01]  /*26050*/  LDL.LU R40, [R1+0x2ec] ;  /* 0x0002ec0001287983 */ /* 0x000f220000300800 */
[----:B------:R-:W-:Y:S01]  /*26060*/  F2FP.SATFINITE.E5M2.F32.PACK_AB_MERGE_C R11, RZ, R4, RZ ;  /* 0x00000004ff0b723e */ /* 0x000fe200048060ff */
[----:B------:R-:W-:-:S02]  /*26070*/  FMUL R2, R39, UR20 ;  /* 0x0000001427027c20 */ /* 0x000fc40008400000 */
[----:B------:R-:W4:Y:S04]  /*26080*/  LDL.LU R39, [R1+0x2f0] ;  /* 0x0002f00001277983 */ /* 0x000f280000300800 */
[----:B------:R0:W-:Y:S01]  /*26090*/  @!P6 STG.E.U8 desc[UR14][R28.64+0x31], R7 ;  /* 0x000031071c00e986 */ /* 0x0001e2000c10110e */
[----:B------:R-:W-:-:S03]  /*260a0*/  ISETP.LT.OR P6, PT, R0, 0x3a, !P0 ;  /* 0x0000003a0000780c */ /* 0x000fc600047c1670 */
[----:B------:R1:W-:Y:S01]  /*260b0*/  @!P5 STG.E.U8 desc[UR14][R28.64+0x30], R5 ;  /* 0x000030051c00d986 */ /* 0x0003e2000c10110e */
[----:B0-----:R-:W-:-:S03]  /*260c0*/  F2FP.SATFINITE.E5M2.F32.PACK_AB_MERGE_C R7, RZ, R2, RZ ;  /* 0x00000002ff07723e */ /* 0x001fc600048060ff */
[----:B------:R-:W-:Y:S01]  /*260d0*/  @!P2 STG.E.U8 desc[UR14][R30.64+0x39], R11 ;  /* 0x0000390b1e00a986 */ /* 0x000fe2000c10110e */
[----:B-1----:R-:W-:-:S03]  /*260e0*/  F2FP.SATFINITE.E5M2.F32.PACK_AB_MERGE_C R5, RZ, R3, RZ ;  /* 0x00000003ff05723e */ /* 0x002fc600048060ff */
[----:B------:R0:W-:Y:S04]  /*260f0*/  @!P3 STG.E.U8 desc[UR14][R30.64+0x38], R9 ;  /* 0x000038091e00b986 */ /* 0x0001e8000c10110e */
[----:B------:R4:W-:Y:S01]  /*26100*/  @!P6 STG.E.U8 desc[UR14][R28.64+0x39], R5 ;  /* 0x000039051c00e986 */ /* 0x0009e2000c10110e */
[----:B------:R-:W-:-:S03]  /*26110*/  FMUL R4, R38, UR20 ;  /* 0x0000001426047c20 */ /* 0x000fc60008400000 */
[----:B------:R-:W4:Y:S02]  /*26120*/  LDL.LU R38, [R1+0x2f4] ;  /* 0x0002f40001267983 */ /* 0x000f240000300800 */
[----:B0-----:R-:W-:Y:S01]  /*26130*/  F2FP.SATFINITE.E5M2.F32.PACK_AB_MERGE_C R9, RZ, R4, RZ ;  /* 0x00000004ff09723e */ /* 0x001fe200048060ff */
        /* <DEDUP_REMOVED lines=26> */
[----:B------:R0:W-:Y:S01]  /*262e0*/  @!P6 STG.E.U8 desc[UR14][R28.64+0x41], R7 ;  /* 0x000041071c00e986 */ /* 0x0001e2000c10110e */
[----:B------:R-:W-:-:S03]  /*262f0*/  FMUL R3, R39, UR20 ;  /* 0x0000001427037c20 */ /* 0x000fc60008400000 */
[----:B------:R-:W4:Y:S01]  /*26300*/  LDL.LU R39, [R1+0x310] ;  /* 0x0003100001277983 */ /* 0x000f220000300800 */
[----:B------:R-:W-:Y:S02]  /*26310*/  ISETP.LT.OR P6, PT, R0, 0x4a, !P0 ;  /* 0x0000004a0000780c */ /* 0x000fe400047c1670 */
[----:B0-----:R-:W-:Y:S01]  /*26320*/  F2FP.SATFINITE.E5M2.F32.PACK_AB_MERGE_C R7, RZ, R2, RZ ;  /* 0x00000002ff07723e */ /* 0x001fe200048060ff */
        /* <DEDUP_REMOVED lines=155> */
[----:B------:R-:W-:Y:S01]  /*26ce0*/  F2FP.SATFINITE.E5M2.F32.PACK_AB_MERGE_C R9, RZ, R4, RZ ;  /* 0x00000004ff09723e */ /* 0x000fe200048060ff */
[----:B------:R-:W-:-:S02]  /*26cf0*/  FMUL R3, R39, UR20 ;  /* 0x0000001427037c20 */ /* 0x000fc40008400000 */
[----:B------:R-:W4:Y:S04]  /*26d00*/  LDL.LU R39, [R1+0x390] ;  /* 0x0003900001277983 */ /* 0x000f280000300800 */
[----:B------:R-:W-:Y:S04]  /*26d10*/  @!P6 STG.E.U8 desc[UR14][R28.64+0x81], R5 ;  /* 0x000081051c00e986 */ /* 0x000fe8000c10110e */
[----:B------:R-:W-:Y:S04]  /*26d20*/  @!P5 STG.E.U8 desc[UR14][R28.64+0x80], R13 ;  /* 0x0000800d1c00d986 */ /* 0x000fe8000c10110e */
[----:B------:R0:W-:Y:S04]  /*26d30*/  @!P3 STG.E.U8 desc[UR14][R30.64+0x88], R7 ;  /* 0x000088071e00b986 */ /* 0x0001e8000c10110e */
[----:B------:R1:W-:Y:S01]  /*26d40*/  @!P2 STG.E.U8 desc[UR14][R30.64+0x89], R9 ;  /* 0x000089091e00a986 */ /* 0x0003e2000c10110e */
[----:B0-----:R-:W-:-:S02]  /*26d50*/  F2FP.SATFINITE.E5M2.F32.PACK_AB_MERGE_C R7, RZ, R2, RZ ;  /* 0x00000002ff07723e */ /* 0x001fc400048060ff */
[----:B-1----:R-:W-:Y:S01]  /*26d60*/  F2FP.SATFINITE.E5M2.F32.PACK_AB_MERGE_C R9, RZ, R3, RZ ;  /* 0x00000003ff09723e */ /* 0x002fe200048060ff */
[----:B------:R-:W-:Y:S02]  /*26d70*/  FMUL R4, R38, UR20 ;  /* 0x0000001426047c20 */ /* 0x000fe40008400000 */
[----:B------:R-:W4:Y:S03]  /*26d80*/  LDL.LU R38, [R1+0x394] ;  /* 0x0003940001267983 */ /* 0x000f260000300800 */
[----:B------:R-:W-:Y:S01]  /*26d90*/  F2FP.SATFINITE.E5M2.F32.PACK_AB_MERGE_C R13, RZ, R4, RZ ;  /* 0x00000004ff0d723e */ /* 0x000fe200048060ff */
[----:B------:R-:W-:Y:S02]  /*26da0*/  FMUL R5, R37, UR20 ;  /* 0x0000001425057c20 */ /* 0x000fe40008400000 */
[----:B------:R-:W4:Y:S01]  /*26db0*/  LDL.LU R37, [R1+0x398] ;  /* 0x0003980001257983 */ /* 0x000f220000300800 */
[----:B------:R-:W-:-:S03]  /*26dc0*/  FMUL R2, R36, UR20 ;  /* 0x0000001424027c20 */ /* 0x000fc60008400000 */
[----:B------:R-:W4:Y:S01]  /*26dd0*/  LDL.LU R36, [R1+0x39c] ;  /* 0x00039c0001247983 */ /* 0x000f220000300800 */
[----:B--2---:R-:W-:-:S03]  /*26de0*/  FMUL R3, R35, UR20 ;  /* 0x0000001423037c20 */ /* 0x004fc60008400000 */
[----:B------:R-:W2:Y:S01]  /*26df0*/  LDL.LU R35, [R1+0x3a0] ;  /* 0x0003a00001237983 */ /* 0x000ea20000300800 */
        /* <DEDUP_REMOVED lines=9> */
[----:B------:R0:W-:Y:S01]  /*26e90*/  @!P6 STG.E.U8 desc[UR14][R28.64+0x89], R7 ;  /* 0x000089071c00e986 */ /* 0x0001e2000c10110e */
[----:B------:R-:W-:-:S03]  /*26ea0*/  ISETP.LT.OR P6, PT, R0, 0x92, !P0 ;  /* 0x000000920000780c */ /* 0x000fc600047c1670 */
[----:B------:R-:W-:Y:S01]  /*26eb0*/  @!P5 STG.E.U8 desc[UR14][R28.64+0x88], R11 ;  /* 0x0000880b1c00d986 */ /* 0x000fe2000c10110e */
[----:B------:R-:W-:-:S03]  /*26ec0*/  ISETP.LT.OR P5, PT, R0, 0x91, !P0 ;  /* 0x000000910000780c */ /* 0x000fc600047a1670 */
[----:B------:R1:W-:Y:S01]  /*26ed0*/  @!P3 STG.E.U8 desc[UR14][R30.64+0x90], R9 ;  /* 0x000090091e00b986 */ /* 0x0003e2000c10110e */
[C---:B------:R-:W-:Y:S02]  /*26ee0*/  ISETP.LT.OR P3, PT, R0.reuse, 0x99, !P1 ;  /* 0x000000990000780c */ /* 0x040fe40004f61670 */
[----:B0-----:R-:W-:Y:S01]  /*26ef0*/  F2FP.SATFINITE.E5M2.F32.PACK_AB_MERGE_C R7, RZ, R2, RZ ;  /* 0x00000002ff07723e */ /* 0x001fe200048060ff */
[----:B------:R-:W-:Y:S01]  /*26f00*/  @!P2 STG.E.U8 desc[UR14][R30.64+0x91], R13 ;  /* 0x0000910d1e00a986 */ /* 0x000fe2000c10110e */
[----:B------:R-:W-:Y:S02]  /*26f10*/  ISETP.LT.OR P2, PT, R0, 0x9a, !P1 ;  /* 0x0000009a0000780c */ /* 0x000fe40004f41670 */
        /* <DEDUP_REMOVED lines=86> */
[----:B------:R0:W-:Y:S01]  /*27480*/  @!P6 STG.E.U8 desc[UR14][R28.64+0xb1], R7 ;  /* 0x0000b1071c00e986 */ /* 0x0001e2000c10110e */
[----:B------:R-:W-:-:S03]  /*27490*/  ISETP.LT.OR P6, PT, R0, 0xba, !P0 ;  /* 0x000000ba0000780c */ /* 0x000fc600047c1670 */
[----:B------:R-:W4:Y:S04]  /*274a0*/  LDL.LU R39, [R1+0x3f0] ;  /* 0x0003f00001277983 */ /* 0x000f280000300800 */
        /* <DEDUP_REMOVED lines=33> */
[----:B------:R0:W-:Y:S01]  /*276c0*/  @!P6 STG.E.U8 desc[UR14][R28.64+0xc1], R7 ;  /* 0x0000c1071c00e986 */ /* 0x0001e2000c10110e */
[----:B------:R-:W-:-:S03]  /*276d0*/  ISETP.LT.OR P6, PT, R0, 0xca, !P0 ;  /* 0x000000ca0000780c */ /* 0x000fc600047c1670 */
[----:B------:R-:W4:Y:S01]  /*276e0*/  LDL.LU R40, [R1+0x40c] ;  /* 0x00040c0001287983 */ /* 0x000f220000300800 */
[----:B------:R-:W-:Y:S01]  /*276f0*/  F2FP.SATFINITE.E5M2.F32.PACK_AB_MERGE_C R13, RZ, R4, RZ ;  /* 0x00000004ff0d723e */ /* 0x000fe200048060ff */
        /* <DEDUP_REMOVED lines=24> */
[C---:B------:R-:W-:Y:S01]  /*27880*/  ISETP.LT.OR P3, PT, R0.reuse, 0xd1, !P1 ;  /* 0x000000d10000780c */ /* 0x040fe20004f61670 */
[----:B------:R-:W4:Y:S01]  /*27890*/  LDL.LU R42, [R1+0x42c] ;  /* 0x00042c00012a7983 */ /* 0x000f220000300800 */
[C---:B------:R-:W-:Y:S02]  /*278a0*/  ISETP.LT.OR P2, PT, R0.reuse, 0xd2, !P1 ;  /* 0x000000d20000780c */ /* 0x040fe40004f41670 */
[----:B------:R-:W-:Y:S02]  /*278b0*/  ISETP.LT.OR P6, PT, R0, 0xd2, !P0 ;  /* 0x000000d20000780c */ /* 0x000fe400047c1670 */
[----:B------:R-:W-:-:S05]  /*278c0*/  F2FP.SATFINITE.E5M2.F32.PACK_AB_MERGE_C R5, RZ, R5, RZ ;  /* 0x00000005ff05723e */ /* 0x000fca00048060ff */
[----:B------:R0:W-:Y:S01]  /*278d0*/  @!P5 STG.E.U8 desc[UR14][R28.64+0xc8], R5 ;  /* 0x0000c8051c00d986 */ /* 0x0001e2000c10110e */
[----:B------:R-:W-:-:S03]  /*278e0*/  ISETP.LT.OR P5, PT, R0, 0xd1, !P0 ;  /* 0x000000d10000780c */ /* 0x000fc600047a1670 */
[----:B------:R-:W-:Y:S01]  /*278f0*/  @!P3 STG.E.U8 desc[UR14][R30.64+0xd0], R9 ;  /* 0x0000d0091e00b986 */ /* 0x000fe2000c10110e */
[----:B------:R-:W-:-:S03]  /*27900*/  ISETP.LT.OR P3, PT, R0, 0xd9, !P1 ;  /* 0x000000d90000780c */ /* 0x000fc60004f61670 */
[----:B------:R1:W-:Y:S01]  /*27910*/  @!P2 STG.E.U8 desc[UR14][R30.64+0xd1], R11 ;  /* 0x0000d10b1e00a986 */ /* 0x0003e2000c10110e */
[----:B0-----:R-:W-:Y:S02]  /*27920*/  F2FP.SATFINITE.E5M2.F32.PACK_AB_MERGE_C R5, RZ, R3, RZ ;  /* 0x00000003ff05723e */ /* 0x001fe400048060ff */
[----:B------:R-:W-:-:S03]  /*27930*/  ISETP.LT.OR P2, PT, R0, 0xda, !P1 ;  /* 0x000000da0000780c */ /* 0x000fc60004f41670 */
[----:B------:R-:W-:Y:S01]  /*27940*/  @!P6 STG.E.U8 desc[UR14][R28.64+0xd1], R5 ;  /* 0x0000d1051c00e986 */ /* 0x000fe2000c10110e */
[----:B-1----:R-:W-:Y:S02]  /*27950*/  F2FP.SATFINITE.E5M2.F32.PACK_AB_MERGE_C R11, RZ, R2, RZ ;  /* 0x00000002ff0b723e */ /* 0x002fe400048060ff */
[----:B------:R-:W-:Y:S01]  /*27960*/  ISETP.LT.OR P6, PT, R0, 0xda, !P0 ;  /* 0x000000da0000780c */ /* 0x000fe200047c1670 */
[----:B------:R-:W-:Y:S02]  /*27970*/  FMUL R2, R40, UR20 ;  /* 0x0000001428027c20 */ /* 0x000fe40008400000 */
[----:B------:R-:W4:Y:S01]  /*27980*/  LDL.LU R40, [R1+0x430] ;  /* 0x0004300001287983 */ /* 0x000f220000300800 */
[----:B------:R-:W-:-:S03]  /*27990*/  FMUL R3, R39, UR20 ;  /* 0x0000001427037c20 */ /* 0x000fc60008400000 */
[----:B------:R-:W4:Y:S01]  /*279a0*/  LDL.LU R39, [R1+0x434] ;  /* 0x0004340001277983 */ /* 0x000f220000300800 */
[----:B------:R-:W-:-:S03]  /*279b0*/  F2FP.SATFINITE.E5M2.F32.PACK_AB_MERGE_C R9, RZ, R4, RZ ;  /* 0x00000004ff09723e */ /* 0x000fc600048060ff */
        /* <DEDUP_REMOVED lines=13> */
[----:B--2---:R-:W-:Y:S01]  /*27a90*/  FMUL R3, R35, UR20 ;  /* 0x0000001423037c20 */ /* 0x004fe20008400000 */
[----:B0-----:R-:W-:Y:S02]  /*27aa0*/  F2FP.SATFINITE.E5M2.F32.PACK_AB_MERGE_C R7, RZ, R2, RZ ;  /* 0x00000002ff07723e */ /* 0x001fe400048060ff */
        /* <DEDUP_REMOVED lines=15> */
[----:B------:R-:W-:Y:S02]  /*27ba0*/  F2FP.SATFINITE.E5M2.F32.PACK_AB_MERGE_C R5, RZ, R5, RZ ;  /* 0x00000005ff05723e */ /* 0x000fe400048060ff */
[----:B0-----:R-:W-:Y:S01]  /*27bb0*/  F2FP.SATFINITE.E5M2.F32.PACK_AB_MERGE_C R11, RZ, R4, RZ ;  /* 0x00000004ff0b723e */ /* 0x001fe200048060ff */
[----:B------:R0:W-:Y:S01]  /*27bc0*/  @!P6 STG.E.U8 desc[UR14][R28.64+0xe1], R7 ;  /* 0x0000e1071c00e986 */ /* 0x0001e2000c10110e */
[C---:B------:R-:W-:Y:S02]  /*27bd0*/  ISETP.LT.OR P6, PT, R0.reuse, 0xea, !P0 ;  /* 0x000000ea0000780c */ /* 0x040fe400047c1670 */
[----:B-1----:R-:W-:Y:S01]  /*27be0*/  F2FP.SATFINITE.E5M2.F32.PACK_AB_MERGE_C R9, RZ, R3, RZ ;  /* 0x00000003ff09723e */ /* 0x002fe200048060ff */
[----:B------:R1:W-:Y:S01]  /*27bf0*/  @!P5 STG.E.U8 desc[UR14][R28.64+0xe0], R5 ;  /* 0x0000e0051c00d986 */ /* 0x0003e2000c10110e */
[----:B------:R-:W-:-:S03]  /*27c00*/  ISETP.LT.OR P5, PT, R0, 0xe9, !P0 ;  /* 0x000000e90000780c */ /* 0x000fc600047a1670 */
[----:B------:R-:W-:Y:S01]  /*27c10*/  @!P2 STG.E.U8 desc[UR14][R30.64+0xe9], R11 ;  /* 0x0000e90b1e00a986 */ /* 0x000fe2000c10110e */
[----:B------:R-:W-:Y:S01]  /*27c20*/  ISETP.LT.OR P2, PT, R0, 0xf2, !P1 ;  /* 0x000000f20000780c */ /* 0x000fe20004f41670 */
[----:B------:R-:W-:Y:S02]  /*27c30*/  FMUL R3, R42, UR20 ;  /* 0x000000142a037c20 */ /* 0x000fe40008400000 */
[----:B------:R1:W-:Y:S01]  /*27c40*/  @!P3 STG.E.U8 desc[UR14][R30.64+0xe8], R9 ;  /* 0x0000e8091e00b986 */ /* 0x0003e2000c10110e */
[----:B------:R-:W-:Y:S02]  /*27c50*/  ISETP.LT.OR P3, PT, R0, 0xf1, !P1 ;  /* 0x000000f10000780c */ /* 0x000fe40004f61670 */
[----:B------:R-:W-:Y:S01]  /*27c60*/  F2FP.SATFINITE.E5M2.F32.PACK_AB_MERGE_C R13, RZ, R2, RZ ;  /* 0x00000002ff0d723e */ /* 0x000fe200048060ff */
[----:B------:R-:W-:Y:S01]  /*27c70*/  FMUL R4, R39, UR20 ;  /* 0x0000001427047c20 */ /* 0x000fe20008400000 */
[----:B------:R-:W-:Y:S01]  /*27c80*/  FMUL R2, R40, UR20 ;  /* 0x0000001428027c20 */ /* 0x000fe20008400000 */
[----:B------:R-:W-:-:S03]  /*27c90*/  F2FP.SATFINITE.E5M2.F32.PACK_AB_MERGE_C R3, RZ, R3, RZ ;  /* 0x00000003ff03723e */ /* 0x000fc600048060ff */
[----:B0-----:R-:W-:Y:S02]  /*27ca0*/  F2FP.SATFINITE.E5M2.F32.PACK_AB_MERGE_C R7, RZ, R4, RZ ;  /* 0x00000004ff07723e */ /* 0x001fe400048060ff */
[----:B-1----:R-:W-:Y:S01]  /*27cb0*/  F2FP.SATFINITE.E5M2.F32.PACK_AB_MERGE_C R5, RZ, R2, RZ ;  /* 0x00000002ff05723e */ /* 0x002fe200048060ff */
[----:B------:R-:W-:Y:S01]  /*27cc0*/  @!P5 STG.E.U8 desc[UR14][R28.64+0xe8], R13 ;  /* 0x0000e80d1c00d986 */ /* 0x000fe2000c10110e */
[----:B------:R-:W-:-:S03]  /*27cd0*/  ISETP.LT.OR P5, PT, R0, 0xf1, !P0 ;  /* 0x000000f10000780c */ /* 0x000fc600047a1670 */
[----:B------:R2:W-:Y:S01]  /*27ce0*/  @!P6 STG.E.U8 desc[UR14][R28.64+0xe9], R3 ;  /* 0x0000e9031c00e986 */ /* 0x0005e2000c10110e */
[----:B------:R-:W-:-:S03]  /*27cf0*/  ISETP.LT.OR P6, PT, R0, 0xf2, !P0 ;  /* 0x000000f20000780c */ /* 0x000fc600047c1670 */
[----:B------:R0:W-:Y:S01]  /*27d00*/  @!P2 STG.E.U8 desc[UR14][R30.64+0xf1], R7 ;  /* 0x0000f1071e00a986 */ /* 0x0001e2000c10110e */
[C---:B------:R-:W-:Y:S02]  /*27d10*/  ISETP.LT.OR P2, PT, R0.reuse, 0xf9, !P1 ;  /* 0x000000f90000780c */ /* 0x040fe40004f41670 */
[C---:B------:R-:W-:Y:S01]  /*27d20*/  ISETP.LT.OR P1, PT, R0.reuse, 0xfa, !P1 ;  /* 0x000000fa0000780c */ /* 0x040fe20004f21670 */
[----:B------:R4:W-:Y:S01]  /*27d30*/  @!P3 STG.E.U8 desc[UR14][R30.64+0xf0], R5 ;  /* 0x0000f0051e00b986 */ /* 0x0009e2000c10110e */
[C---:B------:R-:W-:Y:S02]  /*27d40*/  ISETP.LT.OR P3, PT, R0.reuse, 0xf9, !P0 ;  /* 0x000000f90000780c */ /* 0x040fe40004761670 */
[----:B------:R-:W-:Y:S01]  /*27d50*/  ISETP.LT.OR P0, PT, R0, 0xfa, !P0 ;  /* 0x000000fa0000780c */ /* 0x000fe20004701670 */
[----:B------:R-:W-:-:S05]  /*27d60*/  FMUL R2, R38, UR20 ;  /* 0x0000001426027c20 */ /* 0x000fca0008400000 */
[----:B------:R-:W-:-:S05]  /*27d70*/  F2FP.SATFINITE.E5M2.F32.PACK_AB_MERGE_C R9, RZ, R2, RZ ;  /* 0x00000002ff09723e */ /* 0x000fca00048060ff */
[----:B------:R1:W-:Y:S01]  /*27d80*/  @!P5 STG.E.U8 desc[UR14][R28.64+0xf0], R9 ;  /* 0x0000f0091c00d986 */ /* 0x0003e2000c10110e */
[----:B------:R-:W-:Y:S01]  /*27d90*/  FMUL R0, R37, UR20 ;  /* 0x0000001425007c20 */ /* 0x000fe20008400000 */
[----:B------:R-:W-:Y:S01]  /*27da0*/  FMUL R2, R36, UR20 ;  /* 0x0000001424027c20 */ /* 0x000fe20008400000 */
[----:B--2---:R-:W-:-:S03]  /*27db0*/  FMUL R3, R35, UR20 ;  /* 0x0000001423037c20 */ /* 0x004fc60008400000 */
[----:B0-----:R-:W-:Y:S02]  /*27dc0*/  F2FP.SATFINITE.E5M2.F32.PACK_AB_MERGE_C R7, RZ, R0, RZ ;  /* 0x00000000ff07723e */ /* 0x001fe400048060ff */
[----:B------:R-:W-:Y:S02]  /*27dd0*/  F2FP.SATFINITE.E5M2.F32.PACK_AB_MERGE_C R11, RZ, R2, RZ ;  /* 0x00000002ff0b723e */ /* 0x000fe400048060ff */
[----:B------:R-:W-:Y:S01]  /*27de0*/  F2FP.SATFINITE.E5M2.F32.PACK_AB_MERGE_C R3, RZ, R3, RZ ;  /* 0x00000003ff03723e */ /* 0x000fe200048060ff */
[----:B------:R1:W-:Y:S04]  /*27df0*/  @!P6 STG.E.U8 desc[UR14][R28.64+0xf1], R7 ;  /* 0x0000f1071c00e986 */ /* 0x0003e8000c10110e */
[----:B------:R1:W-:Y:S04]  /*27e00*/  @!P2 STG.E.U8 desc[UR14][R30.64+0xf8], R11 ;  /* 0x0000f80b1e00a986 */ /* 0x0003e8000c10110e */
[----:B------:R1:W-:Y:S01]  /*27e10*/  @!P1 STG.E.U8 desc[UR14][R30.64+0xf9], R3 ;  /* 0x0000f9031e009986 */ /* 0x0003e2000c10110e */
[----:B---3--:R-:W-:Y:S01]  /*27e20*/  FMUL R4, R33, UR20 ;  /* 0x0000001421047c20 */ /* 0x008fe20008400000 */
[----:B----4-:R-:W-:-:S04]  /*27e30*/  FMUL R5, R32, UR20 ;  /* 0x0000001420057c20 */ /* 0x010fc80008400000 */
[----:B------:R-:W-:Y:S02]  /*27e40*/  F2FP.SATFINITE.E5M2.F32.PACK_AB_MERGE_C R13, RZ, R4, RZ ;  /* 0x00000004ff0d723e */ /* 0x000fe400048060ff */
[----:B------:R-:W-:-:S03]  /*27e50*/  F2FP.SATFINITE.E5M2.F32.PACK_AB_MERGE_C R5, RZ, R5, RZ ;  /* 0x00000005ff05723e */ /* 0x000fc600048060ff */
[----:B------:R1:W-:Y:S04]  /*27e60*/  @!P3 STG.E.U8 desc[UR14][R28.64+0xf8], R13 ;  /* 0x0000f80d1c00b986 */ /* 0x0003e8000c10110e */
[----:B------:R1:W-:Y:S02]  /*27e70*/  @!P0 STG.E.U8 desc[UR14][R28.64+0xf9], R5 ;  /* 0x0000f9051c008986 */ /* 0x0003e4000c10110e */
.L_x_551:
[----:B------:R-:W-:Y:S05]  /*27e80*/  BSYNC B0 ;  /* 0x0000000000007941 */ /* 0x000fea0003800000 */
.L_x_37:
[----:B-12---:R-:W2:Y:S04]  /*27e90*/  LDL.LU R3, [R1+0x458] ;  /* 0x0004580001037983 */ /* 0x006ea80000300800 */
[----:B-----5:R-:W2:Y:S01]  /*27ea0*/  LDL.LU R2, [R1+0x45c] ;  /* 0x00045c0001027983 */ /* 0x020ea20000300800 */
[----:B------:R-:W-:Y:S01]  /*27eb0*/  ULDC UR6, c[0x0][0xc] ;  /* 0x0000030000067ab9 */ /* 0x000fe20000000800 */
[----:B------:R-:W-:Y:S01]  /*27ec0*/  ULDC UR7, c[0x0][0x10] ;  /* 0x0000040000077ab9 */ /* 0x000fe20000000800 */
[----:B---34-:R-:W2:Y:S01]  /*27ed0*/  LDC R5, c[0x0][0x14] ;  /* 0x00000500ff057b82 */ /* 0x018ea20000000800 */
[----:B------:R-:W-:Y:S01]  /*27ee0*/  UIMAD.WIDE.U32 UR6, UR6, UR7, URZ ;  /* 0x00000007060672a5 */ /* 0x000fe2000f8e003f */
[----:B------:R-:W-:Y:S01]  /*27ef0*/  PRMT R0, RZ, 0x7610, R0 ;  /* 0x00007610ff007816 */ /* 0x000fe20000000000 */
[----:B------:R-:W-:-:S04]  /*27f00*/  UMOV UR9, 0xffffffff ;  /* 0xffffffff00097882 */ /* 0x000fc80000000000 */
[----:B--2---:R-:W-:-:S04]  /*27f10*/  IMAD.WIDE.U32 R2, R5, UR6, R2 ;  /* 0x0000000605027c25 */ /* 0x004fc8000f8e0002 */
[----:B------:R-:W-:Y:S01]  /*27f20*/  IMAD R5, R5, UR7, RZ ;  /* 0x0000000705057c24 */ /* 0x000fe2000f8e02ff */
[----:B------:R-:W-:Y:S01]  /*27f30*/  ULDC.64 UR6, c[0x0][0x650] ;  /* 0x0001940000067ab9 */ /* 0x000fe20000000a00 */
[----:B------:R-:W-:Y:S01]  /*27f40*/  IMAD.MOV.U32 R11, RZ, RZ, R2 ;  /* 0x000000ffff0b7224 */ /* 0x000fe200078e0002 */
[----:B------:R-:W-:Y:S01]  /*27f50*/  ISETP.GE.U32.AND P0, PT, R2, UR6, PT ;  /* 0x0000000602007c0c */ /* 0x000fe2000bf06070 */
[----:B------:R-:W-:Y:S02]  /*27f60*/  IMAD.IADD R13, R3, 0x1, R5 ;  /* 0x00000001030d7824 */ /* 0x000fe400078e0205 */
[----:B------:R-:W-:-:S03]  /*27f70*/  IMAD.MOV.U32 R2, RZ, RZ, -0x1 ;  /* 0xffffffffff027424 */ /* 0x000fc600078e00ff */
[----:B------:R1:W-:Y:S01]  /*27f80*/  STL [R1+0x458], R13 ;  /* 0x0004580d01007387 */ /* 0x0003e20000100800 */
[----:B------:R-:W-:-:S03]  /*27f90*/  ISETP.GE.U32.AND.EX P0, PT, R13, UR7, PT, P0 ;  /* 0x000000070d007c0c */ /* 0x000fc6000bf06100 */
[----:B------:R1:W-:Y:S04]  /*27fa0*/  STL [R1+0x45c], R11 ;  /* 0x00045c0b01007387 */ /* 0x0003e80000100800 */
[----:B------:R1:W-:Y:S06]  /*27fb0*/  STL [R1+0x460], R2 ;  /* 0x0004600201007387 */ /* 0x0003ec0000100800 */
[----:B------:R-:W-:Y:S05]  /*27fc0*/  @P0 BRA `(.L_x_552) ;  /* 0x0000000400740947 */ /* 0x000fea0003800000 */
[----:B------:R-:W2:Y:S01]  /*27fd0*/  S2R R8, SR_CTAID.X ;  /* 0x0000000000087919 */ /* 0x000ea20000002500 */
[----:B------:R-:W-:Y:S01]  /*27fe0*/  ULDC.64 UR18, c[0x0][0x628] ;  /* 0x00018a0000127ab9 */ /* 0x000fe20000000a00 */
[----:B------:R-:W3:Y:S01]  /*27ff0*/  LDC R9, c[0x0][0x144] ;  /* 0x00005100ff097b82 */ /* 0x000ee20000000800 */
[----:B------:R-:W-:Y:S01]  /*28000*/  ULDC UR6, c[0x0][0x150] ;  /* 0x0000540000067ab9 */ /* 0x000fe20000000800 */
[----:B------:R-:W4:Y:S01]  /*28010*/  S2R R12, SR_CTAID.Y ;  /* 0x00000000000c7919 */ /* 0x000f220000002600 */
[----:B------:R-:W-:Y:S01]  /*28020*/  ISETP.NE.U32.AND P0, PT, RZ, UR18, PT ;  /* 0x00000012ff007c0c */ /* 0x000fe2000bf05070 */
[----:B------:R-:W-:Y:S01]  /*28030*/  ULDC UR23, c[0x0][0x630] ;  /* 0x00018c0000177ab9 */ /* 0x000fe20000000800 */
[----:B------:R-:W-:Y:S02]  /*28040*/  R2UR UR16, R11 ;  /* 0x000000000b1072ca */ /* 0x000fe400000e0000 */
[----:B------:R-:W-:Y:S01]  /*28050*/  ISETP.NE.AND.EX P0, PT, RZ, UR19, PT, P0 ;  /* 0x00000013ff007c0c */ /* 0x000fe2000bf05300 */
[----:B0-----:R-:W0:Y:S01]  /*28060*/  LDC.64 R6, c[0x0][0x620] ;  /* 0x00018800ff067b82 */ /* 0x001e220000000a00 */
[----:B------:R-:W-:-:S02]  /*28070*/  R2UR UR17, R13 ;  /* 0x000000000d1172ca */ /* 0x000fc400000e0000 */
[----:B--2---:R-:W-:-:S05]  /*28080*/  I2FP.F32.U32 R0, R8 ;  /* 0x0000000800007245 */ /* 0x004fca0000201000 */
[----:B------:R-:W-:-:S06]  /*28090*/  FMUL R0, R0, UR6 ;  /* 0x0000000600007c20 */ /* 0x000fcc0008400000 */
[----:B------:R-:W2:Y:S01]  /*280a0*/  F2I.U32.TRUNC.NTZ R0, R0 ;  /* 0x0000000000007305 */ /* 0x000ea2000020f000 */
[----:B----4-:R-:W-:Y:S05]  /*280b0*/  @!P0 BRA `(.L_x_553) ;  /* 0x0000000000308947 */ /* 0x010fea0003800000 */
        /* <DEDUP_REMOVED lines=12> */
.L_x_553:
[----:B------:R-:W-:Y:S01]  /*28180*/  USHF.R.U64 UR9, UR16, UR23, UR17 ;  /* 0x0000001710097299 */ /* 0x000fe20008001211 */
[----:B------:R-:W4:Y:S01]  /*28190*/  LDC.64 R22, c[0x0][0x640] ;  /* 0x00019000ff167b82 */ /* 0x000f220000000a00 */
[----:B------:R-:W-:Y:S01]  /*281a0*/  USHF.R.U32.HI UR6, URZ, UR23, UR17 ;  /* 0x000000173f067299 */ /* 0x000fe20008011611 */
[----:B--2---:R-:W-:Y:S02]  /*281b0*/  IMAD.MOV R10, RZ, RZ, -R0 ;  /* 0x000000ffff0a7224 */ /* 0x004fe400078e0a00 */
[----:B-1----:R-:W-:Y:S01]  /*281c0*/  IMAD.MOV.U32 R2, RZ, RZ, R11 ;  /* 0x000000ffff027224 */ /* 0x002fe200078e000b */
[----:B------:R-:W-:Y:S01]  /*281d0*/  IADD3 R5, P0, RZ, -UR9, RZ ;  /* 0x80000009ff057c10 */ /* 0x000fe2000ff1e0ff */
[----:B---3--:R-:W-:Y:S02]  /*281e0*/  IMAD R18, R9, R10, R8 ;  /* 0x0000000a09127224 */ /* 0x008fe400078e0208 */
[----:B------:R-:W1:Y:S02]  /*281f0*/  LDC R4, c[0x0][0x618] ;  /* 0x00018600ff047b82 */ /* 0x000e640000000800 */
[----:B------:R-:W-:Y:S01]  /*28200*/  IMAD.X R3, RZ, RZ, ~UR6, P0 ;  /* 0x80000006ff037e24 */ /* 0x000fe200080e06ff */
[----:B------:R-:W-:-:S03]  /*28210*/  ULDC UR6, c[0x0][0x154] ;  /* 0x0000550000067ab9 */ /* 0x000fc60000000800 */
[-C--:B0-----:R-:W-:Y:S02]  /*28220*/  IMAD R0, R3, R6.reuse, RZ ;  /* 0x0000000603007224 */ /* 0x081fe400078e02ff */
[----:B------:R-:W0:Y:S01]  /*28230*/  LDC R14, c[0x0][0x608] ;  /* 0x00018200ff0e7b82 */ /* 0x000e220000000800 */
[----:B------:R-:W-:Y:S02]  /*28240*/  IMAD.MOV.U32 R3, RZ, RZ, R13 ;  /* 0x000000ffff037224 */ /* 0x000fe400078e000d */
[----:B------:R-:W-:-:S05]  /*28250*/  IMAD.WIDE.U32 R2, R5, R6, R2 ;  /* 0x0000000605027225 */ /* 0x000fca00078e0002 */
[----:B------:R-:W2:Y:S01]  /*28260*/  LDC R20, c[0x0][0x658] ;  /* 0x00019600ff147b82 */ /* 0x000ea20000000800 */
[----:B------:R-:W-:Y:S01]  /*28270*/  IMAD R5, R5, R7, R0 ;  /* 0x0000000705057224 */ /* 0x000fe200078e0200 */
[----:B------:R-:W-:Y:S01]  /*28280*/  I2FP.F32.U32 R0, R12 ;  /* 0x0000000c00007245 */ /* 0x000fe20000201000 */
[----:B------:R-:W-:Y:S01]  /*28290*/  IMAD.MOV.U32 R7, RZ, RZ, 0x1 ;  /* 0x00000001ff077424 */ /* 0x000fe200078e00ff */
[----:B----4-:R-:W-:Y:S01]  /*282a0*/  ISETP.NE.U32.AND P0, PT, R22, RZ, PT ;  /* 0x000000ff1600720c */ /* 0x010fe20003f05070 */
[----:B------:R-:W-:Y:S02]  /*282b0*/  IMAD.IADD R3, R3, 0x1, R5 ;  /* 0x0000000103037824 */ /* 0x000fe400078e0205 */
[----:B------:R-:W-:Y:S01]  /*282c0*/  FMUL R0, R0, UR6 ;  /* 0x0000000600007c20 */ /* 0x000fe20008400000 */
[----:B------:R-:W3:Y:S01]  /*282d0*/  LDC R15, c[0x0][0x148] ;  /* 0x00005200ff0f7b82 */ /* 0x000ee20000000800 */
[----:B------:R-:W-:Y:S01]  /*282e0*/  ISETP.NE.AND.EX P0, PT, R23, RZ, PT, P0 ;  /* 0x000000ff1700720c */ /* 0x000fe20003f05300 */
[----:B------:R-:W-:Y:S01]  /*282f0*/  IMAD.MOV.U32 R5, RZ, RZ, -0x1 ;  /* 0xffffffffff057424 */ /* 0x000fe200078e00ff */
[-CC-:B-1----:R-:W-:Y:S01]  /*28300*/  SHF.R.U64 R10, R2, R4.reuse, R3.reuse ;  /* 0x00000004020a7219 */ /* 0x182fe20000001203 */
[----:B------:R1:W4:Y:S01]  /*28310*/  F2I.U32.TRUNC.NTZ R13, R0 ;  /* 0x00000000000d7305 */ /* 0x000322000020f000 */
[----:B------:R-:W-:-:S03]  /*28320*/  SHF.R.U32.HI R3, RZ, R4, R3 ;  /* 0x00000004ff037219 */ /* 0x000fc60000011603 */
[----:B------:R-:W1:Y:S01]  /*28330*/  LDC R16, c[0x0][0x600] ;  /* 0x00018000ff107b82 */ /* 0x000e620000000800 */
[-CC-:B0-----:R-:W-:Y:S02]  /*28340*/  SHF.R.U64 R8, R10, R14.reuse, R3.reuse ;  /* 0x0000000e0a087219 */ /* 0x181fe40000001203 */
[----:B------:R-:W-:-:S05]  /*28350*/  SHF.R.U32.HI R3, RZ, R14, R3 ;  /* 0x0000000eff037219 */ /* 0x000fca0000011603 */
[----:B------:R-:W0:Y:S01]  /*28360*/  LDC R17, c[0x0][0x648] ;  /* 0x00019200ff117b82 */ /* 0x000e220000000800 */
[-CC-:B--2---:R-:W-:Y:S02]  /*28370*/  SHF.R.U64 R11, R8, R20.reuse, R3.reuse ;  /* 0x00000014080b7219 */ /* 0x184fe40000001203 */
[-C--:B------:R-:W-:Y:S02]  /*28380*/  SHF.L.U32 R5, R5, R20.reuse, RZ ;  /* 0x0000001405057219 */ /* 0x080fe400000006ff */
[-C--:B------:R-:W-:Y:S01]  /*28390*/  SHF.R.U32.HI R3, RZ, R20.reuse, R3 ;  /* 0x00000014ff037219 */ /* 0x080fe20000011603 */
[----:B------:R-:W-:Y:S01]  /*283a0*/  IMAD.MOV.U32 R2, RZ, RZ, R11 ;  /* 0x000000ffff027224 */ /* 0x000fe200078e000b */
[----:B------:R-:W-:Y:S01]  /*283b0*/  SHF.L.U32 R20, R7, R20, RZ ;  /* 0x0000001407147219 */ /* 0x000fe200000006ff */
[----:B------:R-:W2:Y:S01]  /*283c0*/  LDC R19, c[0x0][0x638] ;  /* 0x00018e00ff137b82 */ /* 0x000ea20000000800 */
[----:B------:R-:W-:-:S07]  /*283d0*/  LOP3.LUT R41, RZ, R5, RZ, 0x33, !PT ;  /* 0x00000005ff297212 */ /* 0x000fce00078e33ff */
[----:B------:R-:W0:Y:S01]  /*283e0*/  LDC R21, c[0x0][0x610] ;  /* 0x00018400ff157b82 */ /* 0x000e220000000800 */
[----:B----4-:R-:W-:Y:S05]  /*283f0*/  @!P0 BRA `(.L_x_554) ;  /* 0x0000000000288947 */ /* 0x010fea0003800000 */
[----:B-1----:R-:W1:Y:S02]  /*28400*/  LDC R0, c[0x0][0x64c] ;  /* 0x00019300ff007b82 */ /* 0x002e640000000800 */
[----:B-1----:R-:W-:-:S05]  /*28410*/  IADD3 R7, P0, R11, R0, RZ ;  /* 0x000000000b077210 */ /* 0x002fca0007f1e0ff */
        /* <DEDUP_REMOVED lines=8> */
.L_x_554:
[----:B01----:R-:W-:Y:S01]  /*284a0*/  SHF.R.U64 R0, R2, R17, R3 ;  /* 0x0000001102007219 */ /* 0x003fe20000001203 */
[----:B------:R-:W-:Y:S01]  /*284b0*/  VIADD R3, R16, 0xffffffff ;  /* 0xffffffff10037836 */ /* 0x000fe20000000000 */
[----:B------:R-:W-:Y:S01]  /*284c0*/  LOP3.LUT R41, R8, R41, RZ, 0xc0, !PT ;  /* 0x0000002908297212 */ /* 0x000fe200078ec0ff */
[----:B------:R-:W-:Y:S02]  /*284d0*/  IMAD.MOV R13, RZ, RZ, -R13 ;  /* 0x000000ffff0d7224 */ /* 0x000fe400078e0a0d */
[----:B------:R-:W-:Y:S01]  /*284e0*/  IMAD.MOV R2, RZ, RZ, -R0 ;  /* 0x000000ffff027224 */ /* 0x000fe200078e0a00 */
[----:B------:R-:W-:Y:S01]  /*284f0*/  LOP3.LUT R3, R10, R3, RZ, 0xc0, !PT ;  /* 0x000000030a037212 */ /* 0x000fe200078ec0ff */
[----:B------:R-:W-:Y:S02]  /*28500*/  IMAD R41, R20, R0, R41 ;  /* 0x0000000014297224 */ /* 0x000fe400078e0229 */
[----:B---3--:R-:W-:Y:S02]  /*28510*/  @P4 IMAD R18, R15, R13, R12 ;  /* 0x0000000d0f124224 */ /* 0x008fe400078e020c */
[----:B--2---:R-:W-:-:S02]  /*28520*/  IMAD R0, R2, R19, R11 ;  /* 0x0000001302007224 */ /* 0x004fc400078e020b */
[----:B------:R-:W-:Y:S02]  /*28530*/  IMAD R41, R41, R21, R18 ;  /* 0x0000001529297224 */ /* 0x000fe400078e0212 */
[----:B------:R-:W-:Y:S02]  /*28540*/  IMAD R2, R0, R16, R3 ;  /* 0x0000001000027224 */ /* 0x000fe400078e0203 */
[----:B------:R-:W-:-:S03]  /*28550*/  IMAD.MOV.U32 R4, RZ, RZ, 0x1 ;  /* 0x00000001ff047424 */ /* 0x000fc600078e00ff */
[----:B------:R-:W-:Y:S02]  /*28560*/  SEL R3, R2, R41, !P4 ;  /* 0x0000002902037207 */ /* 0x000fe40006000000 */
[----:B------:R-:W-:Y:S02]  /*28570*/  PRMT R0, R4, 0x7610, R0 ;  /* 0x0000761004007816 */ /* 0x000fe40000000000 */
[----:B------:R-:W-:Y:S01]  /*28580*/  SEL R41, R41, R2, !P4 ;  /* 0x0000000229297207 */ /* 0x000fe20006000000 */
[----:B------:R2:W-:Y:S06]  /*28590*/  STL [R1+0x460], R3 ;  /* 0x0004600301007387 */ /* 0x0005ec0000100800 */
.L_x_552:
[----:B------:R3:W-:Y:S01]  /*285a0*/  STL [R1+0x464], R41 ;  /* 0x0004642901007387 */ /* 0x0007e20000100800 */
[----:B------:R-:W-:-:S13]  /*285b0*/  LOP3.LUT P0, RZ, R0, 0xff, RZ, 0xc0, !PT ;  /* 0x000000ff00ff7812 */ /* 0x000fda000780c0ff */
[----:B---3--:R-:W-:Y:S05]  /*285c0*/  @P0 BRA `(.L_x_555) ;  /* 0xfffffd8c004c0947 */ /* 0x008fea000383ffff */
[----:B------:R-:W-:Y:S05]  /*285d0*/  EXIT ;  /* 0x000000000000794d */ /* 0x000fea0003800000 */
.L_x_7:
[----:B------:R-:W2:Y:S01]  /*285e0*/  LDL R163, [R1+0x45c] ;  /* 0x00045c0001a37983 */ /* 0x000ea20000100800 */
[----:B------:R-:W-:-:S03]  /*285f0*/  ULDC.64 UR4, c[0x0][0x650] ;  /* 0x0001940000047ab9 */ /* 0x000fc60000000a00 */
[----:B------:R-:W3:Y:S01]  /*28600*/  LDL R162, [R1+0x458] ;  /* 0x0004580001a27983 */ /* 0x000ee20000100800 */
[----:B------:R-:W-:Y:S01]  /*28610*/  PRMT R6, RZ, 0x7610, R6 ;  /* 0x00007610ff067816 */ /* 0x000fe20000000006 */
[----:B------:R-:W-:Y:S02]  /*28620*/  IMAD.MOV.U32 R5, RZ, RZ, -0x1 ;  /* 0xffffffffff057424 */ /* 0x000fe400078e00ff */
[----:B------:R-:W-:Y:S02]  /*28630*/  IMAD.MOV.U32 R4, RZ, RZ, -0x1 ;  /* 0xffffffffff047424 */ /* 0x000fe400078e00ff */
[----:B0-----:R-:W-:Y:S01]  /*28640*/  IMAD.MOV.U32 R10, RZ, RZ, -0x1 ;  /* 0xffffffffff0a7424 */ /* 0x001fe200078e00ff */
[----:B--2---:R-:W-:-:S04]  /*28650*/  ISETP.GE.U32.AND P0, PT, R163, UR4, PT ;  /* 0x00000004a3007c0c */ /* 0x004fc8000bf06070 */
[----:B---3--:R-:W-:-:S13]  /*28660*/  ISETP.GE.U32.AND.EX P0, PT, R162, UR5, PT, P0 ;  /* 0x00000005a2007c0c */ /* 0x008fda000bf06100 */
[----:B------:R-:W-:Y:S05]  /*28670*/  @P0 BRA `(.L_x_556) ;  /* 0x00000004002c0947 */ /* 0x000fea0003800000 */
[----:B------:R-:W0:Y:S01]  /*28680*/  LDC.64 R14, c[0x0][0x628] ;  /* 0x00018a00ff0e7b82 */ /* 0x000e220000000a00 */
[----:B------:R-:W-:Y:S02]  /*28690*/  IMAD.MOV.U32 R8, RZ, RZ, R163 ;  /* 0x000000ffff087224 */ /* 0x000fe400078e00a3 */
[----:B------:R-:W-:-:S05]  /*286a0*/  IMAD.MOV.U32 R9, RZ, RZ, R162 ;  /* 0x000000ffff097224 */ /* 0x000fca00078e00a2 */
[----:B------:R-:W1:Y:S08]  /*286b0*/  LDC R10, c[0x0][0x630] ;  /* 0x00018c00ff0a7b82 */ /* 0x000e700000000800 */
[----:B------:R-:W2:Y:S01]  /*286c0*/  LDC.64 R16, c[0x0][0x620] ;  /* 0x00018800ff107b82 */ /* 0x000ea20000000a00 */
[----:B0-----:R-:W-:-:S04]  /*286d0*/  ISETP.NE.U32.AND P0, PT, R14, RZ, PT ;  /* 0x000000ff0e00720c */ /* 0x001fc80003f05070 */
[----:B------:R-:W-:-:S13]  /*286e0*/  ISETP.NE.AND.EX P0, PT, R15, RZ, PT, P0 ;  /* 0x000000ff0f00720c */ /* 0x000fda0003f05300 */
[----:B-12---:R-:W-:Y:S05]  /*286f0*/  @!P0 BRA `(.L_x_557) ;  /* 0x0000000000288947 */ /* 0x006fea0003800000 */
[----:B------:R-:W0:Y:S02]  /*28700*/  LDC R4, c[0x0][0x634] ;  /* 0x00018d00ff047b82 */ /* 0x000e240000000800 */
[----:B0-----:R-:W-:-:S05]  /*28710*/  IADD3 R9, P0, R163, R4, RZ ;  /* 0x00000004a3097210 */ /* 0x001fca0007f1e0ff */
        /* <DEDUP_REMOVED lines=8> */
.L_x_557:
[----:B------:R-:W0:Y:S01]  /*287a0*/  LDC.64 R20, c[0x0][0x640] ;  /* 0x00019000ff147b82 */ /* 0x000e220000000a00 */
[-CC-:B------:R-:W-:Y:S02]  /*287b0*/  SHF.R.U64 R14, R8, R10.reuse, R9.reuse ;  /* 0x0000000a080e7219 */ /* 0x180fe40000001209 */
[----:B------:R-:W-:Y:S02]  /*287c0*/  SHF.R.U32.HI R4, RZ, R10, R9 ;  /* 0x0000000aff047219 */ /* 0x000fe40000011609 */
[----:B------:R-:W-:-:S03]  /*287d0*/  IADD3 R7, P0, RZ, -R14, RZ ;  /* 0x8000000eff077210 */ /* 0x000fc60007f1e0ff */
[----:B------:R-:W1:Y:S02]  /*287e0*/  LDC R8, c[0x0][0x618] ;  /* 0x00018600ff087b82 */ /* 0x000e640000000800 */
[----:B------:R-:W-:Y:S02]  /*287f0*/  IMAD.X R5, RZ, RZ, ~R4, P0 ;  /* 0x000000ffff057224 */ /* 0x000fe400000e0e04 */
[----:B------:R-:W-:Y:S02]  /*28800*/  IMAD.MOV.U32 R4, RZ, RZ, R163 ;  /* 0x000000ffff047224 */ /* 0x000fe400078e00a3 */
[-C--:B------:R-:W-:Y:S02]  /*28810*/  IMAD R6, R5, R16.reuse, RZ ;  /* 0x0000001005067224 */ /* 0x080fe400078e02ff */
[----:B------:R-:W2:Y:S01]  /*28820*/  LDC R18, c[0x0][0x608] ;  /* 0x00018200ff127b82 */ /* 0x000ea20000000800 */
[----:B------:R-:W-:Y:S02]  /*28830*/  IMAD.MOV.U32 R5, RZ, RZ, R162 ;  /* 0x000000ffff057224 */ /* 0x000fe400078e00a2 */
[----:B------:R-:W-:-:S05]  /*28840*/  IMAD.WIDE.U32 R4, R7, R16, R4 ;  /* 0x0000001007047225 */ /* 0x000fca00078e0004 */
[----:B------:R-:W3:Y:S01]  /*28850*/  LDC R19, c[0x0][0x658] ;  /* 0x00019600ff137b82 */ /* 0x000ee20000000800 */
[----:B------:R-:W-:Y:S01]  /*28860*/  IMAD R7, R7, R17, R6 ;  /* 0x0000001107077224 */ /* 0x000fe200078e0206 */
[----:B0-----:R-:W-:Y:S01]  /*28870*/  ISETP.NE.U32.AND P0, PT, R20, RZ, PT ;  /* 0x000000ff1400720c */ /* 0x001fe20003f05070 */
[----:B------:R-:W-:Y:S02]  /*28880*/  IMAD.MOV.U32 R6, RZ, RZ, -0x1 ;  /* 0xffffffffff067424 */ /* 0x000fe400078e00ff */
[----:B------:R-:W-:Y:S01]  /*28890*/  IMAD.IADD R5, R5, 0x1, R7 ;  /* 0x0000000105057824 */ /* 0x000fe200078e0207 */
[----:B------:R-:W-:Y:S02]  /*288a0*/  ISETP.NE.AND.EX P0, PT, R21, RZ, PT, P0 ;  /* 0x000000ff1500720c */ /* 0x000fe40003f05300 */
[----:B------:R-:W0:Y:S02]  /*288b0*/  LDC R17, c[0x0][0x600] ;  /* 0x00018000ff117b82 */ /* 0x000e240000000800 */
[----:B-1----:R-:W-:-:S02]  /*288c0*/  SHF.R.U64 R10, R4, R8, R5 ;  /* 0x00000008040a7219 */ /* 0x002fc40000001205 */
[----:B------:R-:W-:-:S04]  /*288d0*/  SHF.R.U32.HI R5, RZ, R8, R5 ;  /* 0x00000008ff057219 */ /* 0x000fc80000011605 */
[----:B------:R-:W1:Y:S01]  /*288e0*/  LDC R22, c[0x0][0x648] ;  /* 0x00019200ff167b82 */ /* 0x000e620000000800 */
[-CC-:B--2---:R-:W-:Y:S02]  /*288f0*/  SHF.R.U64 R15, R10, R18.reuse, R5.reuse ;  /* 0x000000120a0f7219 */ /* 0x184fe40000001205 */
[----:B------:R-:W-:Y:S01]  /*28900*/  SHF.R.U32.HI R4, RZ, R18, R5 ;  /* 0x00000012ff047219 */ /* 0x000fe20000011605 */
[----:B------:R-:W-:-:S04]  /*28910*/  IMAD.MOV.U32 R18, RZ, RZ, 0x1 ;  /* 0x00000001ff127424 */ /* 0x000fc800078e00ff */
[----:B------:R-:W2:Y:S01]  /*28920*/  LDC R23, c[0x0][0x638] ;  /* 0x00018e00ff177b82 */ /* 0x000ea20000000800 */
[-CC-:B---3--:R-:W-:Y:S02]  /*28930*/  SHF.R.U64 R16, R15, R19.reuse, R4.reuse ;  /* 0x000000130f107219 */ /* 0x188fe40000001204 */
[-C--:B------:R-:W-:Y:S02]  /*28940*/  SHF.L.U32 R6, R6, R19.reuse, RZ ;  /* 0x0000001306067219 */ /* 0x080fe400000006ff */
[----:B------:R-:W-:Y:S01]  /*28950*/  SHF.R.U32.HI R5, RZ, R19, R4 ;  /* 0x00000013ff057219 */ /* 0x000fe20000011604 */
[----:B------:R-:W-:Y:S01]  /*28960*/  IMAD.MOV.U32 R4, RZ, RZ, R16 ;  /* 0x000000ffff047224 */ /* 0x000fe200078e0010 */
[----:B------:R-:W-:Y:S01]  /*28970*/  LOP3.LUT R24, RZ, R6, RZ, 0x33, !PT ;  /* 0x00000006ff187212 */ /* 0x000fe200078e33ff */
[----:B------:R-:W3:Y:S01]  /*28980*/  LDC R25, c[0x0][0x610] ;  /* 0x00018400ff197b82 */ /* 0x000ee20000000800 */
[----:B------:R-:W-:Y:S05]  /*28990*/  @!P0 BRA `(.L_x_558) ;  /* 0x0000000000288947 */ /* 0x000fea0003800000 */
        /* <DEDUP_REMOVED lines=10> */
.L_x_558:
[----:B-1----:R-:W-:Y:S01]  /*28a40*/  SHF.R.U64 R4, R4, R22, R5 ;  /* 0x0000001604047219 */ /* 0x002fe20000001205 */
[----:B0-----:R-:W-:Y:S01]  /*28a50*/  VIADD R7, R17, 0xffffffff ;  /* 0xffffffff11077836 */ /* 0x001fe20000000000 */
[----:B------:R-:W-:Y:S01]  /*28a60*/  SHF.L.U32 R18, R18, R19, RZ ;  /* 0x0000001312127219 */ /* 0x000fe200000006ff */
[----:B------:R-:W-:Y:S01]  /*28a70*/  @P4 IMAD R0, R11, R12, R2 ;  /* 0x0000000c0b004224 */ /* 0x000fe200078e0202 */
[----:B------:R-:W-:Y:S01]  /*28a80*/  LOP3.LUT R3, R15, R24, RZ, 0xc0, !PT ;  /* 0x000000180f037212 */ /* 0x000fe200078ec0ff */
[----:B------:R-:W-:Y:S01]  /*28a90*/  IMAD.MOV R5, RZ, RZ, -R4 ;  /* 0x000000ffff057224 */ /* 0x000fe200078e0a04 */
[----:B------:R-:W-:Y:S01]  /*28aa0*/  LOP3.LUT R7, R10, R7, RZ, 0xc0, !PT ;  /* 0x000000070a077212 */ /* 0x000fe200078ec0ff */
[----:B------:R-:W-:Y:S02]  /*28ab0*/  IMAD.MOV.U32 R6, RZ, RZ, 0x1 ;  /* 0x00000001ff067424 */ /* 0x000fe400078e00ff */
[----:B------:R-:W-:Y:S02]  /*28ac0*/  IMAD R3, R18, R4, R3 ;  /* 0x0000000412037224 */ /* 0x000fe400078e0203 */
[----:B--2---:R-:W-:-:S02]  /*28ad0*/  IMAD R2, R5, R23, R16 ;  /* 0x0000001705027224 */ /* 0x004fc400078e0210 */
[----:B---3--:R-:W-:Y:S02]  /*28ae0*/  IMAD R0, R3, R25, R0 ;  /* 0x0000001903007224 */ /* 0x008fe400078e0200 */
[----:B------:R-:W-:Y:S02]  /*28af0*/  IMAD R5, R2, R17, R7 ;  /* 0x0000001102057224 */ /* 0x000fe400078e0207 */
[----:B------:R-:W-:-:S03]  /*28b00*/  IMAD.MOV.U32 R10, RZ, RZ, R14 ;  /* 0x000000ffff0a7224 */ /* 0x000fc600078e000e */
[----:B------:R-:W-:Y:S02]  /*28b10*/  SEL R4, R5, R0, !P4 ;  /* 0x0000000005047207 */ /* 0x000fe40006000000 */
[----:B------:R-:W-:-:S07]  /*28b20*/  SEL R5, R0, R5, !P4 ;  /* 0x0000000500057207 */ /* 0x000fce0006000000 */
.L_x_556:
[----:B------:R-:W-:-:S08]  /*28b30*/  NOP ;  /* 0x0000000000007918 */ /* 0x000fd00000000000 */
[----:B------:R-:W0:-:S00]  /*28b40*/  USETMAXREG.DEALLOC.CTAPOOL 0x18 ;  /* 0x00000018000079c8 */ /* 0x000e0000080e0500 */
[----:B------:R-:W-:-:S13]  /*28b50*/  ISETP.NE.AND P0, PT, RZ, UR8, PT ;  /* 0x00000008ff007c0c */ /* 0x000fda000bf05270 */
[----:B------:R-:W-:Y:S05]  /*28b60*/  @P0 EXIT ;  /* 0x000000000000094d */ /* 0x000fea0003800000 */
[----:B0-----:R-:W-:Y:S01]  /*28b70*/  LOP3.LUT P0, RZ, R6, 0xff, RZ, 0xc0, !PT ;  /* 0x000000ff06ff7812 */ /* 0x001fe2000780c0ff */
[----:B------:R-:W-:Y:S02]  /*28b80*/  IMAD.MOV.U32 R6, RZ, RZ, 0x1 ;  /* 0x00000001ff067424 */ /* 0x000fe400078e00ff */
[----:B------:R-:W-:-:S10]  /*28b90*/  IMAD.MOV.U32 R7, RZ, RZ, RZ ;  /* 0x000000ffff077224 */ /* 0x000fd400078e00ff */
[----:B------:R-:W-:Y:S05]  /*28ba0*/  @!P0 BRA `(.L_x_559) ;  /* 0x0000000c00a48947 */ /* 0x000fea0003800000 */
[----:B------:R-:W0:Y:S01]  /*28bb0*/  LDC R0, c[0x0][0x28c] ;  /* 0x0000a300ff007b82 */ /* 0x000e220000000800 */
[----:B------:R-:W-:Y:S01]  /*28bc0*/  UMOV UR17, 0x1 ;  /* 0x0000000100117882 */ /* 0x000fe20000000000 */
[----:B------:R-:W-:Y:S01]  /*28bd0*/  ULDC UR9, c[0x0][0xc] ;  /* 0x0000030000097ab9 */ /* 0x000fe20000000800 */
[----:B------:R-:W-:Y:S01]  /*28be0*/  ULDC UR16, c[0x0][0x10] ;  /* 0x0000040000107ab9 */ /* 0x000fe20000000800 */
[----:B------:R-:W-:Y:S01]  /*28bf0*/  ULDC UR5, c[0x0][0x658] ;  /* 0x0001960000057ab9 */ /* 0x000fe20000000800 */
[----:B------:R-:W-:Y:S01]  /*28c00*/  UMOV UR7, 0xffffffff ;  /* 0xffffffff00077882 */ /* 0x000fe20000000000 */
[----:B------:R-:W-:Y:S01]  /*28c10*/  BSSY B0, `(.L_x_559) ;  /* 0x00000e2000007945 */ /* 0x000fe20003800000 */
[----:B------:R-:W-:Y:S01]  /*28c20*/  USHF.L.U32 UR7, UR7, UR5, URZ ;  /* 0x0000000507077299 */ /* 0x000fe2000800063f */
[----:B------:R-:W1:Y:S01]  /*28c30*/  S2UR UR8, SR_CgaCtaId ;  /* 0x00000000000879c3 */ /* 0x000e620000008800 */
[----:B------:R-:W-:Y:S01]  /*28c40*/  IMAD.MOV.U32 R9, RZ, RZ, 0x1 ;  /* 0x00000001ff097424 */ /* 0x000fe200078e00ff */
[----:B------:R-:W-:Y:S01]  /*28c50*/  ULDC UR4, c[0x0][0x600] ;  /* 0x0001800000047ab9 */ /* 0x000fe20000000800 */
[----:B------:R-:W-:Y:S01]  /*28c60*/  IMAD.MOV.U32 R6, RZ, RZ, 0x1 ;  /* 0x00000001ff067424 */ /* 0x000fe200078e00ff */
[----:B------:R-:W-:Y:S01]  /*28c70*/  UMOV UR18, 0x1111 ;  /* 0x0000111100127882 */ /* 0x000fe20000000000 */
[----:B------:R-:W-:Y:S01]  /*28c80*/  IMAD.MOV.U32 R7, RZ, RZ, RZ ;  /* 0x000000ffff077224 */ /* 0x000fe200078e00ff */
[----:B------:R-:W-:-:S02]  /*28c90*/  USHF.L.U32 UR5, UR17, UR5, URZ ;  /* 0x0000000511057299 */ /* 0x000fc4000800063f */
[----:B------:R-:W-:Y:S02]  /*28ca0*/  ULOP3.LUT UR27, UR13, 0x2, URZ, 0xfc, !UPT ;  /* 0x000000020d1b7892 */ /* 0x000fe4000f8efc3f */
[----:B------:R-:W-:Y:S02]  /*28cb0*/  UIADD3 UR4, UR4, -0x1, URZ ;  /* 0xffffffff04047890 */ /* 0x000fe4000fffe03f */
[----:B------:R-:W-:Y:S01]  /*28cc0*/  ULOP3.LUT UR7, URZ, UR7, URZ, 0x33, !UPT ;  /* 0x000000073f077292 */ /* 0x000fe2000f8e333f */
[----:B------:R-:W-:Y:S01]  /*28cd0*/  ULDC.64 UR32, c[0x0][0x198] ;  /* 0x0000660000207ab9 */ /* 0x000fe20000000a00 */
[----:B0-----:R-:W-:-:S05]  /*28ce0*/  VIADD R0, R0, 0x7f ;  /* 0x0000007f00007836 */ /* 0x001fca0000000000 */
[----:B------:R-:W-:Y:S01]  /*28cf0*/  SHF.R.S32.HI R3, RZ, 0x1f, R0 ;  /* 0x0000001fff037819 */ /* 0x000fe20000011400 */
[----:B-1----:R-:W-:-:S03]  /*28d00*/  USHF.R.U32.HI UR28, URZ, 0x2, UR8 ;  /* 0x000000023f1c7899 */ /* 0x002fc60008011608 */
[----:B------:R-:W-:Y:S01]  /*28d10*/  LEA.HI R0, R3, R0, RZ, 0x7 ;  /* 0x0000000003007211 */ /* 0x000fe200078f38ff */
[----:B------:R-:W-:Y:S02]  /*28d20*/  ULOP3.LUT UR10, UR8, 0x3, URZ, 0xc0, !UPT ;  /* 0x00000003080a7892 */ /* 0x000fe4000f8ec03f */
[----:B------:R-:W-:Y:S01]  /*28d30*/  USHF.L.U32 UR6, UR8, 0x6, URZ ;  /* 0x0000000608067899 */ /* 0x000fe2000800063f */
[----:B------:R-:W-:Y:S01]  /*28d40*/  SHF.R.S32.HI R0, RZ, 0x7, R0 ;  /* 0x00000007ff007819 */ /* 0x000fe20000011400 */
[----:B------:R-:W-:Y:S02]  /*28d50*/  USHF.L.U32 UR29, UR8, 0xd, URZ ;  /* 0x0000000d081d7899 */ /* 0x000fe4000800063f */
[----:B------:R-:W-:Y:S02]  /*28d60*/  ULOP3.LUT UR8, UR8, 0xfffffffc, URZ, 0xc0, !UPT ;  /* 0xfffffffc08087892 */ /* 0x000fe4000f8ec03f */
[----:B------:R-:W-:Y:S01]  /*28d70*/  UISETP.GT.U32.AND UP0, UPT, UR10, 0xffff, UPT ;  /* 0x0000ffff0a00788c */ /* 0x000fe2000bf04070 */
[----:B------:R-:W-:Y:S01]  /*28d80*/  VIADD R15, R0, 0x1 ;  /* 0x00000001000f7836 */ /* 0x000fe20000000000 */
[----:B------:R-:W-:-:S02]  /*28d90*/  ULOP3.LUT UR12, UR8, 0x1, URZ, 0xfc, !UPT ;  /* 0x00000001080c7892 */ /* 0x000fc4000f8efc3f */
[----:B------:R-:W-:Y:S02]  /*28da0*/  ULOP3.LUT UR14, UR8, 0x2, URZ, 0xfc, !UPT ;  /* 0x00000002080e7892 */ /* 0x000fe4000f8efc3f */
[----:B------:R-:W-:Y:S02]  /*28db0*/  USHF.L.U32 UR11, UR17, UR8, URZ ;  /* 0x00000008110b7299 */ /* 0x000fe4000800063f */
[----:B------:R-:W-:Y:S02]  /*28dc0*/  ULOP3.LUT UR15, UR8, 0x3, URZ, 0xfc, !UPT ;  /* 0x00000003080f7892 */ /* 0x000fe4000f8efc3f */
[----:B------:R-:W-:Y:S02]  /*28dd0*/  UIMAD.WIDE.U32 UR8, UR9, UR16, URZ ;  /* 0x00000010090872a5 */ /* 0x000fe4000f8e003f */
[----:B------:R-:W-:Y:S02]  /*28de0*/  USHF.L.U32 UR12, UR17, UR12, URZ ;  /* 0x0000000c110c7299 */ /* 0x000fe4000800063f */
[----:B------:R-:W-:-:S02]  /*28df0*/  USHF.L.U32 UR14, UR17, UR14, URZ ;  /* 0x0000000e110e7299 */ /* 0x000fc4000800063f */
[----:B------:R-:W-:Y:S01]  /*28e00*/  USEL UR10, UR10, 0xffff, !UP0 ;  /* 0x0000ffff0a0a7887 */ /* 0x000fe2000c000000 */
[----:B------:R-:W-:Y:S01]  /*28e10*/  ULDC UR16, c[0x0][0x14] ;  /* 0x0000050000107ab9 */ /* 0x000fe20000000800 */
[----:B------:R-:W-:Y:S02]  /*28e20*/  USHF.L.U32 UR15, UR17, UR15, URZ ;  /* 0x0000000f110f7299 */ /* 0x000fe4000800063f */
[----:B------:R-:W-:Y:S02]  /*28e30*/  UIMAD.WIDE.U32 UR22, UR8, UR16, URZ ;  /* 0x00000010081672a5 */ /* 0x000fe4000f8e003f */
[----:B------:R-:W-:Y:S02]  /*28e40*/  UIMAD UR16, UR9, UR16, URZ ;  /* 0x00000010091072a4 */ /* 0x000fe4000f8e023f */
[----:B------:R-:W-:Y:S02]  /*28e50*/  ULOP3.LUT UR11, UR14, UR11, UR12, 0xfe, !UPT ;  /* 0x0000000b0e0b7292 */ /* 0x000fe4000f8efe0c */
[----:B------:R-:W-:-:S02]  /*28e60*/  ULOP3.LUT UR10, UR10, 0xffff, URZ, 0xc0, !UPT ;  /* 0x0000ffff0a0a7892 */ /* 0x000fc4000f8ec03f */
[----:B------:R-:W-:Y:S02]  /*28e70*/  ULOP3.LUT UR6, UR6, 0xc0, URZ, 0xc0, !UPT ;  /* 0x000000c006067892 */ /* 0x000fe4000f8ec03f */
[----:B------:R-:W-:Y:S02]  /*28e80*/  UIADD3 UR16, UR23, UR16, URZ ;  /* 0x0000001017107290 */ /* 0x000fe4000fffe03f */
[----:B------:R-:W-:Y:S02]  /*28e90*/  ULOP3.LUT UR17, UR11, UR15, URZ, 0xfc, !UPT ;  /* 0x0000000f0b117292 */ /* 0x000fe4000f8efc3f */
[----:B------:R-:W-:-:S12]  /*28ea0*/  USHF.L.U32 UR18, UR18, UR10, URZ ;  /* 0x0000000a12127299 */ /* 0x000fd8000800063f */
.L_x_570:
[----:B------:R-:W-:-:S03]  /*28eb0*/  UMOV UR8, 0xffffffff ;  /* 0xffffffff00087882 */ /* 0x000fc60000000000 */
[----:B------:R-:W-:Y:S05]  /*28ec0*/  BRA.DIV UR8, `(.L_x_560) ;  /* 0x0000000e08b47947 */ /* 0x000fea000b800000 */
[----:B------:R-:W-:-:S13]  /*28ed0*/  ELECT P0, URZ, PT ;  /* 0x00000000003f782f */ /* 0x000fda0003800000 */
.L_x_580:
[----:B------:R-:W0:Y:S01]  /*28ee0*/  LDC R2, c[0x0][0x28c] ;  /* 0x0000a300ff027b82 */ /* 0x000e220000000800 */
[----:B------:R-:W-:Y:S01]  /*28ef0*/  BSSY B1, `(.L_x_561) ;  /* 0x000003d000017945 */ /* 0x000fe20003800000 */
[----:B0-----:R-:W-:-:S13]  /*28f00*/  ISETP.LT.OR P0, PT, R2, 0x1, !P0 ;  /* 0x000000010200780c */ /* 0x001fda0004701670 */
[----:B------:R-:W-:Y:S05]  /*28f10*/  @P0 BRA `(.L_x_562) ;  /* 0x0000000000e80947 */ /* 0x000fea0003800000 */
[----:B------:R-:W-:Y:S01]  /*28f20*/  LEA R2, R5, UR28, 0x2 ;  /* 0x0000001c05027c11 */ /* 0x000fe2000f8e10ff */
[----:B------:R-:W-:Y:S01]  /*28f30*/  IMAD.MOV.U32 R13, RZ, RZ, RZ ;  /* 0x000000ffff0d7224 */ /* 0x000fe200078e00ff */
[----:B------:R-:W-:Y:S01]  /*28f40*/  LEA R4, R4, UR6, 0x8 ;  /* 0x0000000604047c11 */ /* 0x000fe2000f8e40ff */
[----:B------:R-:W-:Y:S02]  /*28f50*/  IMAD.MOV.U32 R3, RZ, RZ, R15 ;  /* 0x000000ffff037224 */ /* 0x000fe400078e000f */
[----:B------:R-:W-:Y:S02]  /*28f60*/  IMAD.SHL.U32 R2, R2, 0x40, RZ ;  /* 0x0000004002027824 */ /* 0x000fe400078e00ff */
[----:B------:R-:W-:Y:S02]  /*28f70*/  IMAD.MOV.U32 R5, RZ, RZ, R6 ;  /* 0x000000ffff057224 */ /* 0x000fe400078e0006 */
[----:B------:R-:W-:-:S07]  /*28f80*/  IMAD.MOV.U32 R8, RZ, RZ, R7 ;  /* 0x000000ffff087224 */ /* 0x000fce00078e0007 */
.L_x_565:
[----:B------:R-:W0:Y:S01]  /*28f90*/  S2R R12, SR_CgaCtaId ;  /* 0x00000000000c7919 */ /* 0x000e220000008800 */
[----:B------:R-:W-:Y:S01]  /*28fa0*/  MOV R11, 0x400 ;  /* 0x00000400000b7802 */ /* 0x000fe20000000f00 */
[----:B------:R-:W1:Y:S03]  /*28fb0*/  S2R R14, SR_TID.X ;  /* 0x00000000000e7919 */ /* 0x000e660000002100 */
[----:B0-----:R-:W-:Y:S02]  /*28fc0*/  LEA R17, R12, R11, 0x18 ;  /* 0x0000000b0c117211 */ /* 0x001fe400078ec0ff */
[----:B------:R-:W-:Y:S02]  /*28fd0*/  SHF.L.U32 R11, R5, 0x1f, RZ ;  /* 0x0000001f050b7819 */ /* 0x000fe400000006ff */
[----:B-1----:R-:W-:Y:S01]  /*28fe0*/  LOP3.LUT P1, RZ, R14, 0x7f, RZ, 0xc0, !PT ;  /* 0x0000007f0eff7812 */ /* 0x002fe2000782c0ff */
[----:B------:R-:W-:-:S04]  /*28ff0*/  IMAD R12, R8, 0x8, R17 ;  /* 0x00000008080c7824 */ /* 0x000fc800078e0211 */
[----:B------:R-:W0:Y:S02]  /*29000*/  SYNCS.PHASECHK.TRANS64.TRYWAIT P0, [R12+URZ+0x18], R11 ;  /* 0x0000180b0c0075a7 */ /* 0x000e24000800017f */
[----:B0-----:R-:W-:Y:S06]  /*29010*/  @!P0 BRA `(.L_x_563) ;  /* 0x0000000c00808947 */ /* 0x001fec0003800000 */
.L_x_581:
[----:B0-----:R-:W0:Y:S01]  /*29020*/  @!P1 LDC R11, c[0x0][0x500] ;  /* 0x00014000ff0b9b82 */ /* 0x001e220000000800 */
[----:B------:R-:W-:-:S04]  /*29030*/  UPRMT UR8, UR27, 0x9910, URZ ;  /* 0x000099101b087896 */ /* 0x000fc8000800003f */
[----:B------:R-:W-:-:S06]  /*29040*/  UISETP.NE.AND UP0, UPT, UR8, 0x2, UPT ;  /* 0x000000020800788c */ /* 0x000fcc000bf05270 */
[----:B------:R-:W-:Y:S01]  /*29050*/  PLOP3.LUT P0, PT, PT, PT, UP0, 0x80, 0x0 ;  /* 0x000000000000781c */ /* 0x000fe20003f0f008 */
[----:B0-----:R0:W-:-:S12]  /*29060*/  @!P1 SYNCS.ARRIVE.TRANS64 RZ, [R12+URZ], R11 ;  /* 0x0000000b0cff99a7 */ /* 0x0011d8000800003f */
[----:B------:R-:W-:Y:S05]  /*29070*/  @P0 BRA `(.L_x_564) ;  /* 0x0000000000040947 */ /* 0x000fea0003800000 */
[----:B------:R-:W-:Y:S01]  /*29080*/  BPT.TRAP 0x1 ;  /* 0x000000040000795c */ /* 0x000fe20000300000 */
.L_x_564:
[----:B------:R-:W-:Y:S01]  /*29090*/  R2UR UR8, R8 ;  /* 0x00000000080872ca */ /* 0x000fe200000e0000 */
[----:B------:R-:W-:Y:S01]  /*290a0*/  VIADD R3, R3, 0xffffffff ;  /* 0xffffffff03037836 */ /* 0x000fe20000000000 */
[----:B------:R-:W-:Y:S01]  /*290b0*/  R2UR UR25, R17 ;  /* 0x00000000111972ca */ /* 0x000fe200000e0000 */
[----:B------:R-:W-:Y:S01]  /*290c0*/  UIADD3 UR14, UP0, UR32, 0xf0, URZ ;  /* 0x000000f0200e7890 */ /* 0x000fe2000ff1e03f */
[----:B------:R-:W-:Y:S01]  /*290d0*/  R2UR UR26, R2 ;  /* 0x00000000021a72ca */ /* 0x000fe200000e0000 */
[----:B------:R-:W-:Y:S01]  /*290e0*/  UIADD3 UR34, UP1, UR32, 0x1f0, URZ ;  /* 0x000001f020227890 */ /* 0x000fe2000ff3e03f */
[----:B------:R-:W-:Y:S01]  /*290f0*/  R2UR UR9, R12 ;  /* 0x000000000c0972ca */ /* 0x000fe200000e0000 */
[----:B------:R-:W-:Y:S01]  /*29100*/  UIADD3.X UR15, URZ, UR33, URZ, UP0, !UPT ;  /* 0x000000213f0f7290 */ /* 0x000fe200087fe43f */
[----:B------:R-:W-:Y:S01]  /*29110*/  R2UR UR10, R13 ;  /* 0x000000000d0a72ca */ /* 0x000fe200000e0000 */
[----:B------:R-:W-:Y:S01]  /*29120*/  UPRMT UR19, URZ, 0x5410, UR18 ;  /* 0x000054103f137896 */ /* 0x000fe20008000012 */
[----:B------:R-:W-:Y:S01]  /*29130*/  R2UR UR12, R10 ;  /* 0x000000000a0c72ca */ /* 0x000fe200000e0000 */
[----:B------:R-:W-:Y:S01]  /*29140*/  VIADD R8, R8, 0x1 ;  /* 0x0000000108087836 */ /* 0x000fe20000000000 */
[----:B------:R-:W-:Y:S01]  /*29150*/  R2UR UR30, R4 ;  /* 0x00000000041e72ca */ /* 0x000fe200000e0000 */
[----:B------:R-:W-:Y:S01]  /*29160*/  USHF.L.U32 UR8, UR8, 0xf, URZ ;  /* 0x0000000f08087899 */ /* 0x000fe2000800063f */
[----:B------:R-:W-:Y:S01]  /*29170*/  ISETP.GT.AND P1, PT, R3, 0x1, PT ;  /* 0x000000010300780c */ /* 0x000fe20003f24270 */
[----:B------:R-:W-:Y:S01]  /*29180*/  UPRMT UR31, URZ, 0x5410, UR17 ;  /* 0x000054103f1f7896 */ /* 0x000fe20008000011 */
[C---:B------:R-:W-:Y:S01]  /*29190*/  ISETP.NE.AND P0, PT, R8.reuse, 0x3, PT ;  /* 0x000000030800780c */ /* 0x040fe20003f05270 */
[----:B------:R-:W-:Y:S01]  /*291a0*/  ULEA UR11, UR28, UR8, 0xd ;  /* 0x000000081c0b7291 */ /* 0x000fe2000f8e683f */
[----:B------:R-:W-:Y:S01]  /*291b0*/  VIADD R13, R13, 0x80 ;  /* 0x000000800d0d7836 */ /* 0x000fe20000000000 */
[----:B------:R-:W-:Y:S01]  /*291c0*/  ULOP3.LUT UR8, UR8, 0x6000, UR29, 0xf8, !UPT ;  /* 0x0000600008087892 */ /* 0x000fe2000f8ef81d */
[----:B0-----:R-:W-:Y:S01]  /*291d0*/  SEL R12, RZ, 0x1, P0 ;  /* 0x00000001ff0c7807 */ /* 0x001fe20000000000 */
[----:B------:R-:W-:Y:S01]  /*291e0*/  UIADD3 UR24, UR25, 0x100, UR11 ;  /* 0x0000010019187890 */ /* 0x000fe2000fffe00b */
[----:B------:R-:W-:Y:S01]  /*291f0*/  SEL R8, R8, RZ, P0 ;  /* 0x000000ff08087207 */ /* 0x000fe20000000000 */
[----:B------:R-:W-:Y:S01]  /*29200*/  UIADD3 UR25, UR25, 0x18100, UR8 ;  /* 0x0001810019197890 */ /* 0x000fe2000fffe008 */
[----:B------:R-:W-:Y:S01]  /*29210*/  LOP3.LUT R5, R5, R12, RZ, 0x3c, !PT ;  /* 0x0000000c05057212 */ /* 0x000fe200078e3cff */
[----:B------:R-:W-:Y:S01]  /*29220*/  UIADD3.X UR35, URZ, UR33, URZ, UP1, !UPT ;  /* 0x000000213f237290 */ /* 0x000fe20008ffe43f */
[----:B------:R-:W-:Y:S01]  /*29230*/  UMOV UR20, 0x0 ;  /* 0x0000000000147882 */ /* 0x000fe20000000000 */
[----:B------:R-:W-:Y:S01]  /*29240*/  UMOV UR21, 0x10000000 ;  /* 0x1000000000157882 */ /* 0x000fe20000000000 */
[----:B------:R-:W-:Y:S01]  /*29250*/  UMOV UR11, UR26 ;  /* 0x0000001a000b7c82 */ /* 0x000fe20008000000 */
[----:B------:R-:W-:-:S02]  /*29260*/  UMOV UR8, UR24 ;  /* 0x0000001800087c82 */ /* 0x000fc40008000000 */
[----:B------:R0:W-:Y:S02]  /*29270*/  UTMALDG.3D.MULTICAST [UR8], [UR14], UR19, desc[UR20] ;  /* 0x000014080e0073b4 */ /* 0x0001e40008011813 */
[----:B0-----:R-:W-:Y:S01]  /*29280*/  UMOV UR8, UR25 ;  /* 0x0000001900087c82 */ /* 0x001fe20008000000 */
[----:B------:R-:W-:Y:S02]  /*29290*/  UMOV UR11, UR30 ;  /* 0x0000001e000b7c82 */ /* 0x000fe40008000000 */
[----:B------:R0:W-:Y:S02]  /*292a0*/  UTMALDG.3D.MULTICAST [UR8], [UR34], UR31, desc[UR20] ;  /* 0x00001408220073b4 */ /* 0x0001e4000801181f */
[----:B0-----:R-:W-:Y:S05]  /*292b0*/  @P1 BRA `(.L_x_565) ;  /* 0xfffffffc00341947 */ /* 0x001fea000383ffff */
.L_x_562:
[----:B------:R-:W-:Y:S05]  /*292c0*/  BSYNC B1 ;  /* 0x0000000000017941 */ /* 0x000fea0003800000 */
.L_x_561:
[----:B------:R-:W2:Y:S01]  /*292d0*/  LDL.LU R16, [R1+0x458] ;  /* 0x0004580001107983 */ /* 0x000ea20000300800 */
[----:B------:R-:W-:Y:S01]  /*292e0*/  LOP3.LUT P0, RZ, R9, 0xff, RZ, 0xc0, !PT ;  /* 0x000000ff09ff7812 */ /* 0x000fe2000780c0ff */
[C---:B------:R-:W-:Y:S01]  /*292f0*/  IMAD.IADD R4, R0.reuse, 0x1, R7 ;  /* 0x0000000100047824 */ /* 0x040fe200078e0207 */
[----:B------:R-:W-:Y:S01]  /*29300*/  ULDC.64 UR8, c[0x0][0x650] ;  /* 0x0001940000087ab9 */ /* 0x000fe20000000a00 */
[----:B------:R-:W3:Y:S01]  /*29310*/  LDL.LU R14, [R1+0x45c] ;  /* 0x00045c00010e7983 */ /* 0x000ee20000300800 */
[----:B------:R-:W-:Y:S01]  /*29320*/  ISETP.GE.U32.AND P1, PT, R0, 0x3, PT ;  /* 0x000000030000780c */ /* 0x000fe20003f26070 */
[----:B------:R-:W-:Y:S01]  /*29330*/  BSSY B1, `(.L_x_566) ;  /* 0x000006d000017945 */ /* 0x000fe20003800000 */
[----:B------:R-:W-:Y:S01]  /*29340*/  IMAD.MOV.U32 R10, RZ, RZ, -0x1 ;  /* 0xffffffffff0a7424 */ /* 0x000fe200078e00ff */
[----:B------:R-:W-:-:S06]  /*29350*/  PRMT R9, RZ, 0x7610, R9 ;  /* 0x00007610ff097816 */ /* 0x000fcc0000000009 */
[----:B------:R-:W0:Y:S01]  /*29360*/  @P0 S2R R3, SR_CgaCtaId ;  /* 0x0000000000030919 */ /* 0x000e220000008800 */
[----:B------:R-:W-:-:S04]  /*29370*/  @P0 MOV R2, 0x400 ;  /* 0x0000040000020802 */ /* 0x000fc80000000f00 */
[----:B0-----:R-:W-:-:S04]  /*29380*/  @P0 LEA R2, R3, R2, 0x18 ;  /* 0x0000000203020211 */ /* 0x001fc800078ec0ff */
[----:B------:R0:W-:Y:S01]  /*29390*/  @P0 SYNCS.ARRIVE.TRANS64.A1T0 RZ, [R2+URZ+0x48], RZ ;  /* 0x000048ff02ff09a7 */ /* 0x0001e2000810003f */
[----:B------:R-:W-:-:S04]  /*293a0*/  ISETP.GT.U32.AND P0, PT, R4, 0x2, PT ;  /* 0x000000020400780c */ /* 0x000fc80003f04070 */
[----:B------:R-:W-:Y:S01]  /*293b0*/  ISETP.LT.U32.AND P0, PT, R0, 0x3, P0 ;  /* 0x000000030000780c */ /* 0x000fe20000701070 */
[----:B0-----:R-:W-:-:S05]  /*293c0*/  IMAD.WIDE.U32 R2, R4, -0x55555555, RZ ;  /* 0xaaaaaaab04027825 */ /* 0x001fca00078e00ff */
[----:B------:R-:W-:Y:S02]  /*293d0*/  SHF.R.U32.HI R5, RZ, 0x1, R3 ;  /* 0x00000001ff057819 */ /* 0x000fe40000011603 */
[----:B------:R-:W-:Y:S02]  /*293e0*/  SEL R3, RZ, 0x1, !P0 ;  /* 0x00000001ff037807 */ /* 0x000fe40004000000 */
[----:B------:R-:W-:Y:S01]  /*293f0*/  PRMT R2, RZ, 0x7610, R2 ;  /* 0x00007610ff027816 */ /* 0x000fe20000000002 */
[----:B------:R-:W-:Y:S01]  /*29400*/  IMAD R7, R5, -0x3, R4 ;  /* 0xfffffffd05077824 */ /* 0x000fe200078e0204 */
[----:B------:R-:W-:Y:S01]  /*29410*/  LOP3.LUT R6, R6, R3, RZ, 0x3c, !PT ;  /* 0x0000000306067212 */ /* 0x000fe200078e3cff */
[----:B------:R-:W-:-:S03]  /*29420*/  IMAD.MOV.U32 R4, RZ, RZ, -0x1 ;  /* 0xffffffffff047424 */ /* 0x000fc600078e00ff */
[----:B------:R-:W-:Y:S01]  /*29430*/  @P1 LOP3.LUT R6, R6, 0x1, R5, 0x78, !PT ;  /* 0x0000000106061812 */ /* 0x000fe200078e7805 */
[----:B------:R-:W-:Y:S01]  /*29440*/  IMAD.MOV.U32 R5, RZ, RZ, -0x1 ;  /* 0xffffffffff057424 */ /* 0x000fe200078e00ff */
[----:B---3--:R-:W-:-:S04]  /*29450*/  IADD3 R14, P0, R14, UR22, RZ ;  /* 0x000000160e0e7c10 */ /* 0x008fc8000ff1e0ff */
[----:B--2---:R-:W-:Y:S01]  /*29460*/  IADD3.X R16, R16, UR16, RZ, P0, !PT ;  /* 0x0000001010107c10 */ /* 0x004fe200087fe4ff */
[----:B------:R0:W-:Y:S01]  /*29470*/  STL [R1+0x45c], R14 ;  /* 0x00045c0e01007387 */ /* 0x0001e20000100800 */
[----:B------:R-:W-:-:S03]  /*29480*/  ISETP.GE.U32.AND P0, PT, R14, UR8, PT ;  /* 0x000000080e007c0c */ /* 0x000fc6000bf06070 */
[----:B------:R0:W-:Y:S01]  /*29490*/  STL [R1+0x458], R16 ;  /* 0x0004581001007387 */ /* 0x0001e20000100800 */
[----:B------:R-:W-:-:S13]  /*294a0*/  ISETP.GE.U32.AND.EX P0, PT, R16, UR9, PT, P0 ;  /* 0x0000000910007c0c */ /* 0x000fda000bf06100 */
[----:B0-----:R-:W-:Y:S05]  /*294b0*/  @P0 BRA `(.L_x_567) ;  /* 0x0000000400500947 */ /* 0x001fea0003800000 */
[----:B------:R-:W0:Y:S01]  /*294c0*/  S2R R8, SR_CTAID.X ;  /* 0x0000000000087919 */ /* 0x000e220000002500 */
[----:B------:R-:W-:Y:S01]  /*294d0*/  ULDC UR8, c[0x0][0x150] ;  /* 0x0000540000087ab9 */ /* 0x000fe20000000800 */
[----:B------:R-:W1:Y:S01]  /*294e0*/  LDC R3, c[0x0][0x144] ;  /* 0x00005100ff037b82 */ /* 0x000e620000000800 */
[----:B------:R-:W-:Y:S01]  /*294f0*/  ULDC UR11, c[0x0][0x630] ;  /* 0x00018c00000b7ab9 */ /* 0x000fe20000000800 */
[----:B------:R-:W2:Y:S06]  /*29500*/  S2R R5, SR_CTAID.Y ;  /* 0x0000000000057919 */ /* 0x000eac0000002600 */
[----:B------:R-:W3:Y:S01]  /*29510*/  LDC R12, c[0x0][0x148] ;  /* 0x00005200ff0c7b82 */ /* 0x000ee20000000800 */
[----:B0-----:R-:W-:-:S02]  /*29520*/  I2FP.F32.U32 R2, R8 ;  /* 0x0000000800027245 */ /* 0x001fc40000201000 */
[----:B--2---:R-:W-:-:S03]  /*29530*/  I2FP.F32.U32 R4, R5 ;  /* 0x0000000500047245 */ /* 0x004fc60000201000 */
[----:B------:R-:W-:Y:S01]  /*29540*/  FMUL R2, R2, UR8 ;  /* 0x0000000802027c20 */ /* 0x000fe20008400000 */
[----:B------:R-:W-:Y:S02]  /*29550*/  ULDC UR8, c[0x0][0x154] ;  /* 0x0000550000087ab9 */ /* 0x000fe40000000800 */
[----:B------:R-:W-:Y:S01]  /*29560*/  FMUL R10, R4, UR8 ;  /* 0x00000008040a7c20 */ /* 0x000fe20008400000 */
[----:B------:R-:W-:Y:S02]  /*29570*/  ULDC.64 UR8, c[0x0][0x628] ;  /* 0x00018a0000087ab9 */ /* 0x000fe40000000a00 */
[----:B------:R-:W0:Y:S01]  /*29580*/  F2I.U32.TRUNC.NTZ R2, R2 ;  /* 0x0000000200027305 */ /* 0x000e22000020f000 */
[----:B------:R-:W-:-:S04]  /*29590*/  ISETP.NE.U32.AND P0, PT, RZ, UR8, PT ;  /* 0x00000008ff007c0c */ /* 0x000fc8000bf05070 */
[----:B------:R-:W-:-:S03]  /*295a0*/  ISETP.NE.AND.EX P0, PT, RZ, UR9, PT, P0 ;  /* 0x00000009ff007c0c */ /* 0x000fc6000bf05300 */
[----:B------:R-:W2:Y:S01]  /*295b0*/  F2I.U32.TRUNC.NTZ R10, R10 ;  /* 0x0000000a000a7305 */ /* 0x000ea2000020f000 */
[----:B0-----:R-:W-:Y:S02]  /*295c0*/  IMAD.MOV R4, RZ, RZ, -R2 ;  /* 0x000000ffff047224 */ /* 0x001fe400078e0a02 */
[----:B------:R-:W-:Y:S02]  /*295d0*/  IMAD.MOV.U32 R2, RZ, RZ, R14 ;  /* 0x000000ffff027224 */ /* 0x000fe400078e000e */
[----:B-1----:R-:W-:Y:S02]  /*295e0*/  IMAD R8, R3, R4, R8 ;  /* 0x0000000403087224 */ /* 0x002fe400078e0208 */
[----:B--2---:R-:W-:-:S04]  /*295f0*/  IMAD.MOV R3, RZ, RZ, -R10 ;  /* 0x000000ffff037224 */ /* 0x004fc800078e0a0a */
[----:B---3--:R-:W-:Y:S02]  /*29600*/  @P4 IMAD R8, R12, R3, R5 ;  /* 0x000000030c084224 */ /* 0x008fe400078e0205 */
[----:B------:R-:W-:Y:S01]  /*29610*/  IMAD.MOV.U32 R3, RZ, RZ, R16 ;  /* 0x000000ffff037224 */ /* 0x000fe200078e0010 */
[----:B------:R-:W-:Y:S06]  /*29620*/  @!P0 BRA `(.L_x_568) ;  /* 0x0000000000288947 */ /* 0x000fec0003800000 */
[----:B------:R-:W-:Y:S02]  /*29630*/  ULDC UR10, c[0x0][0x634] ;  /* 0x00018d00000a7ab9 */ /* 0x000fe40000000800 */
[----:B------:R-:W-:-:S05]  /*29640*/  IADD3 R3, P0, R14, UR10, RZ ;  /* 0x0000000a0e037c10 */ /* 0x000fca000ff1e0ff */
[----:B------:R-:W-:-:S04]  /*29650*/  IMAD.X R11, RZ, RZ, R16, P0 ;  /* 0x000000ffff0b7224 */ /* 0x000fc800000e0610 */
[----:B------:R-:W-:-:S04]  /*29660*/  IMAD.WIDE.U32 R4, R11, UR8, RZ ;  /* 0x000000080b047c25 */ /* 0x000fc8000f8e00ff */
[----:B------:R-:W-:-:S04]  /*29670*/  IMAD.WIDE.U32 R4, P0, R3, UR9, R4 ;  /* 0x0000000903047c25 */ /* 0x000fc8000f800004 */
[----:B------:R-:W-:-:S04]  /*29680*/  IMAD.WIDE.U32 R2, R3, UR8, RZ ;  /* 0x0000000803027c25 */ /* 0x000fc8000f8e00ff */
[----:B------:R-:W-:Y:S01]  /*29690*/  IMAD.MOV.U32 R2, RZ, RZ, R5 ;  /* 0x000000ffff027224 */ /* 0x000fe200078e0005 */
[----:B------:R-:W-:Y:S01]  /*296a0*/  IADD3 RZ, P1, R3, R4, RZ ;  /* 0x0000000403ff7210 */ /* 0x000fe20007f3e0ff */
[----:B------:R-:W-:-:S04]  /*296b0*/  IMAD.X R3, RZ, RZ, RZ, P0 ;  /* 0x000000ffff037224 */ /* 0x000fc800000e06ff */
[----:B------:R-:W-:-:S08]  /*296c0*/  IMAD.WIDE.U32.X R2, R11, UR9, R2, P1 ;  /* 0x000000090b027c25 */ /* 0x000fd000088e0402 */
.L_x_568:
[--C-:B------:R-:W-:Y:S01]  /*296d0*/  SHF.R.U64 R10, R2, UR11, R3.reuse ;  /* 0x0000000b020a7c19 */ /* 0x100fe20008001203 */
[----:B------:R-:W-:Y:S01]  /*296e0*/  ULDC.64 UR8, c[0x0][0x620] ;  /* 0x0001880000087ab9 */ /* 0x000fe20000000a00 */
[----:B------:R-:W-:Y:S01]  /*296f0*/  SHF.R.U32.HI R2, RZ, UR11, R3 ;  /* 0x0000000bff027c19 */ /* 0x000fe20008011603 */
[----:B------:R-:W-:Y:S01]  /*29700*/  IMAD.MOV.U32 R3, RZ, RZ, R16 ;  /* 0x000000ffff037224 */ /* 0x000fe200078e0010 */
[----:B------:R-:W-:Y:S01]  /*29710*/  IADD3 R11, P0, RZ, -R10, RZ ;  /* 0x8000000aff0b7210 */ /* 0x000fe20007f1e0ff */
[----:B------:R-:W-:-:S04]  /*29720*/  ULDC.64 UR10, c[0x0][0x640] ;  /* 0x00019000000a7ab9 */ /* 0x000fc80000000a00 */
[----:B------:R-:W-:Y:S01]  /*29730*/  IMAD.X R2, RZ, RZ, ~R2, P0 ;  /* 0x000000ffff027224 */ /* 0x000fe200000e0e02 */
[----:B------:R-:W-:-:S03]  /*29740*/  ISETP.NE.U32.AND P0, PT, RZ, UR10, PT ;  /* 0x0000000aff007c0c */ /* 0x000fc6000bf05070 */
[----:B------:R-:W-:Y:S01]  /*29750*/  IMAD R2, R2, UR8, RZ ;  /* 0x0000000802027c24 */ /* 0x000fe2000f8e02ff */
[----:B------:R-:W-:-:S03]  /*29760*/  ISETP.NE.AND.EX P0, PT, RZ, UR11, PT, P0 ;  /* 0x0000000bff007c0c */ /* 0x000fc6000bf05300 */
[----:B------:R-:W-:Y:S02]  /*29770*/  IMAD R5, R11, UR9, R2 ;  /* 0x000000090b057c24 */ /* 0x000fe4000f8e0202 */
[----:B------:R-:W-:-:S04]  /*29780*/  IMAD.MOV.U32 R2, RZ, RZ, R14 ;  /* 0x000000ffff027224 */ /* 0x000fc800078e000e */
[----:B------:R-:W-:Y:S01]  /*29790*/  IMAD.WIDE.U32 R2, R11, UR8, R2 ;  /* 0x000000080b027c25 */ /* 0x000fe2000f8e0002 */
[----:B------:R-:W-:-:S03]  /*297a0*/  ULDC UR8, c[0x0][0x618] ;  /* 0x0001860000087ab9 */ /* 0x000fc60000000800 */
[----:B------:R-:W-:-:S05]  /*297b0*/  IMAD.IADD R3, R3, 0x1, R5 ;  /* 0x0000000103037824 */ /* 0x000fca00078e0205 */
[--C-:B------:R-:W-:Y:S02]  /*297c0*/  SHF.R.U64 R11, R2, UR8, R3.reuse ;  /* 0x00000008020b7c19 */ /* 0x100fe40008001203 */
[----:B------:R-:W-:Y:S01]  /*297d0*/  SHF.R.U32.HI R2, RZ, UR8, R3 ;  /* 0x00000008ff027c19 */ /* 0x000fe20008011603 */
[----:B------:R-:W-:-:S03]  /*297e0*/  ULDC UR8, c[0x0][0x608] ;  /* 0x0001820000087ab9 */ /* 0x000fc60000000800 */
[--C-:B------:R-:W-:Y:S02]  /*297f0*/  SHF.R.U64 R12, R11, UR8, R2.reuse ;  /* 0x000000080b0c7c19 */ /* 0x100fe40008001202 */
[----:B------:R-:W-:Y:S01]  /*29800*/  SHF.R.U32.HI R3, RZ, UR8, R2 ;  /* 0x00000008ff037c19 */ /* 0x000fe20008011602 */
[----:B------:R-:W-:-:S03]  /*29810*/  ULDC UR8, c[0x0][0x658] ;  /* 0x0001960000087ab9 */ /* 0x000fc60000000800 */
[--C-:B------:R-:W-:Y:S02]  /*29820*/  SHF.R.U64 R13, R12, UR8, R3.reuse ;  /* 0x000000080c0d7c19 */ /* 0x100fe40008001203 */
[----:B------:R-:W-:-:S03]  /*29830*/  SHF.R.U32.HI R14, RZ, UR8, R3 ;  /* 0x00000008ff0e7c19 */ /* 0x000fc60008011603 */
[----:B------:R-:W-:Y:S02]  /*29840*/  IMAD.MOV.U32 R2, RZ, RZ, R13 ;  /* 0x000000ffff027224 */ /* 0x000fe400078e000d */
        /* <DEDUP_REMOVED lines=12> */
.L_x_569:
[----:B------:R-:W-:Y:S01]  /*29910*/  ULDC UR8, c[0x0][0x648] ;  /* 0x0001920000087ab9 */ /* 0x000fe20000000800 */
[----:B------:R-:W-:Y:S02]  /*29920*/  LOP3.LUT R12, R12, UR7, RZ, 0xc0, !PT ;  /* 0x000000070c0c7c12 */ /* 0x000fe4000f8ec0ff */
[----:B------:R-:W-:Y:S01]  /*29930*/  SHF.R.U64 R3, R2, UR8, R3 ;  /* 0x0000000802037c19 */ /* 0x000fe20008001203 */
[----:B------:R-:W-:-:S04]  /*29940*/  ULDC UR8, c[0x0][0x638] ;  /* 0x00018e0000087ab9 */ /* 0x000fc80000000800 */
[----:B------:R-:W-:Y:S02]  /*29950*/  IMAD.MOV R2, RZ, RZ, -R3 ;  /* 0x000000ffff027224 */ /* 0x000fe400078e0a03 */
[----:B------:R-:W-:Y:S02]  /*29960*/  IMAD R5, R3, UR5, R12 ;  /* 0x0000000503057c24 */ /* 0x000fe4000f8e020c */
[----:B------:R-:W-:Y:S01]  /*29970*/  IMAD R13, R2, UR8, R13 ;  /* 0x00000008020d7c24 */ /* 0x000fe2000f8e020d */
[----:B------:R-:W-:Y:S01]  /*29980*/  ULDC UR8, c[0x0][0x610] ;  /* 0x0001840000087ab9 */ /* 0x000fe20000000800 */
[----:B------:R-:W-:Y:S01]  /*29990*/  LOP3.LUT R2, R11, UR4, RZ, 0xc0, !PT ;  /* 0x000000040b027c12 */ /* 0x000fe2000f8ec0ff */
[----:B------:R-:W-:Y:S01]  /*299a0*/  IMAD R8, R5, UR8, R8 ;  /* 0x0000000805087c24 */ /* 0x000fe2000f8e0208 */
[----:B------:R-:W-:-:S03]  /*299b0*/  ULDC UR8, c[0x0][0x600] ;  /* 0x0001800000087ab9 */ /* 0x000fc60000000800 */
[----:B------:R-:W-:Y:S02]  /*299c0*/  IMAD R13, R13, UR8, R2 ;  /* 0x000000080d0d7c24 */ /* 0x000fe4000f8e0202 */
[----:B------:R-:W-:-:S03]  /*299d0*/  IMAD.MOV.U32 R2, RZ, RZ, 0x1 ;  /* 0x00000001ff027424 */ /* 0x000fc600078e00ff */
[----:B------:R-:W-:Y:S02]  /*299e0*/  SEL R4, R13, R8, !P4 ;  /* 0x000000080d047207 */ /* 0x000fe40006000000 */
[----:B------:R-:W-:-:S07]  /*299f0*/  SEL R5, R8, R13, !P4 ;  /* 0x0000000d08057207 */ /* 0x000fce0006000000 */
.L_x_567:
[----:B------:R-:W-:Y:S05]  /*29a00*/  BSYNC B1 ;  /* 0x0000000000017941 */ /* 0x000fea0003800000 */
.L_x_566:
[----:B------:R-:W-:-:S13]  /*29a10*/  LOP3.LUT P0, RZ, R2, 0xff, RZ, 0xc0, !PT ;  /* 0x000000ff02ff7812 */ /* 0x000fda000780c0ff */
[----:B------:R-:W-:Y:S05]  /*29a20*/  @P0 BRA `(.L_x_570) ;  /* 0xfffffff400200947 */ /* 0x000fea000383ffff */
[----:B------:R-:W-:Y:S05]  /*29a30*/  BSYNC B0 ;  /* 0x0000000000007941 */ /* 0x000fea0003800000 */
.L_x_559:
[----:B------:R-:W-:-:S03]  /*29a40*/  UMOV UR8, 0xffffffff ;  /* 0xffffffff00087882 */ /* 0x000fc60000000000 */
[----:B------:R-:W-:Y:S05]  /*29a50*/  BRA.DIV UR8, `(.L_x_571) ;  /* 0x0000000608047947 */ /* 0x000fea000b800000 */
[----:B------:R-:W-:-:S13]  /*29a60*/  ELECT P0, URZ, PT ;  /* 0x00000000003f782f */ /* 0x000fda0003800000 */
.L_x_584:
[----:B------:R-:W-:Y:S04]  /*29a70*/  BSSY B0, `(.L_x_572) ;  /* 0x0000023000007945 */ /* 0x000fe80003800000 */
[----:B------:R-:W-:Y:S05]  /*29a80*/  @!P0 BRA `(.L_x_573) ;  /* 0x0000000000848947 */ /* 0x000fea0003800000 */
[----:B------:R-:W-:-:S04]  /*29a90*/  ULOP3.LUT UR8, UR13, 0x2, URZ, 0xfc, !UPT ;  /* 0x000000020d087892 */ /* 0x000fc8000f8efc3f */
[----:B------:R-:W-:-:S06]  /*29aa0*/  UISETP.NE.AND UP0, UPT, UR8, 0x3, UPT ;  /* 0x000000030800788c */ /* 0x000fcc000bf05270 */
[----:B------:R-:W-:-:S13]  /*29ab0*/  PLOP3.LUT P0, PT, PT, PT, UP0, 0x80, 0x0 ;  /* 0x000000000000781c */ /* 0x000fda0003f0f008 */
[----:B------:R-:W-:Y:S05]  /*29ac0*/  @!P0 BRA `(.L_x_574) ;  /* 0x0000000000048947 */ /* 0x000fea0003800000 */
[----:B------:R-:W-:Y:S01]  /*29ad0*/  BPT.TRAP 0x1 ;  /* 0x000000040000795c */ /* 0x000fe20000300000 */
.L_x_574:
[----:B------:R-:W0:Y:S01]  /*29ae0*/  S2R R3, SR_CgaCtaId ;  /* 0x0000000000037919 */ /* 0x000e220000008800 */
[----:B------:R-:W-:Y:S02]  /*29af0*/  MOV R0, 0x400 ;  /* 0x0000040000007802 */ /* 0x000fe40000000f00 */
[----:B------:R-:W-:Y:S02]  /*29b00*/  SHF.L.U32 R2, R6, 0x1f, RZ ;  /* 0x0000001f06027819 */ /* 0x000fe400000006ff */
[----:B0-----:R-:W-:-:S05]  /*29b10*/  LEA R0, R3, R0, 0x18 ;  /* 0x0000000003007211 */ /* 0x001fca00078ec0ff */
[----:B------:R-:W-:-:S04]  /*29b20*/  VIADD R0, R0, 0x18 ;  /* 0x0000001800007836 */ /* 0x000fc80000000000 */
[----:B------:R-:W-:-:S04]  /*29b30*/  IMAD R3, R7, 0x8, R0 ;  /* 0x0000000807037824 */ /* 0x000fc800078e0200 */
[----:B------:R-:W0:Y:S02]  /*29b40*/  SYNCS.PHASECHK.TRANS64.TRYWAIT P0, [R3+URZ], R2 ;  /* 0x00000002030075a7 */ /* 0x000e24000800017f */
[----:B0-----:R-:W-:Y:S05]  /*29b50*/  @!P0 BRA `(.L_x_575) ;  /* 0x0000000000e48947 */ /* 0x001fea0003800000 */
.L_x_585:
[----:B------:R-:W-:-:S05]  /*29b60*/  VIADD R7, R7, 0x1 ;  /* 0x0000000107077836 */ /* 0x000fca0000000000 */
[----:B------:R-:W-:-:S04]  /*29b70*/  ISETP.NE.AND P0, PT, R7, 0x3, PT ;  /* 0x000000030700780c */ /* 0x000fc80003f05270 */
[----:B0-----:R-:W-:Y:S02]  /*29b80*/  SEL R3, RZ, 0x1, P0 ;  /* 0x00000001ff037807 */ /* 0x001fe40000000000 */
[----:B------:R-:W-:Y:S02]  /*29b90*/  SEL R7, R7, RZ, P0 ;  /* 0x000000ff07077207 */ /* 0x000fe40000000000 */
[----:B------:R-:W-:-:S03]  /*29ba0*/  LOP3.LUT R5, R6, R3, RZ, 0x3c, !PT ;  /* 0x0000000306057212 */ /* 0x000fc600078e3cff */
[----:B------:R-:W-:Y:S01]  /*29bb0*/  IMAD R3, R7, 0x8, R0 ;  /* 0x0000000807037824 */ /* 0x000fe200078e0200 */
[----:B------:R-:W-:-:S04]  /*29bc0*/  SHF.L.U32 R2, R5, 0x1f, RZ ;  /* 0x0000001f05027819 */ /* 0x000fc800000006ff */
[----:B------:R-:W0:Y:S02]  /*29bd0*/  SYNCS.PHASECHK.TRANS64.TRYWAIT P0, [R3+URZ], R2 ;  /* 0x00000002030075a7 */ /* 0x000e24000800017f */
[----:B0-----:R-:W-:Y:S05]  /*29be0*/  @!P0 BRA `(.L_x_576) ;  /* 0x0000000000d48947 */ /* 0x001fea0003800000 */
.L_x_586:
[----:B0-----:R-:W-:-:S05]  /*29bf0*/  VIADD R2, R7, 0x1 ;  /* 0x0000000107027836 */ /* 0x001fca0000000000 */
[----:B------:R-:W-:-:S04]  /*29c00*/  ISETP.NE.AND P0, PT, R2, 0x3, PT ;  /* 0x000000030200780c */ /* 0x000fc80003f05270 */
[----:B------:R-:W-:Y:S02]  /*29c10*/  SEL R4, RZ, 0x1, P0 ;  /* 0x00000001ff047807 */ /* 0x000fe40000000000 */
[----:B------:R-:W-:Y:S02]  /*29c20*/  SEL R3, R2, RZ, P0 ;  /* 0x000000ff02037207 */ /* 0x000fe40000000000 */
[----:B------:R-:W-:-:S03]  /*29c30*/  LOP3.LUT R4, R5, R4, RZ, 0x3c, !PT ;  /* 0x0000000405047212 */ /* 0x000fc600078e3cff */
[----:B------:R-:W-:Y:S01]  /*29c40*/  IMAD R3, R3, 0x8, R0 ;  /* 0x0000000803037824 */ /* 0x000fe200078e0200 */
[----:B------:R-:W-:-:S07]  /*29c50*/  SHF.L.U32 R0, R4, 0x1f, RZ ;  /* 0x0000001f04007819 */ /* 0x000fce00000006ff */
.L_x_577:
[----:B0-----:R0:W1:Y:S02]  /*29c60*/  SYNCS.PHASECHK.TRANS64.TRYWAIT P0, [R3+URZ], R0 ;  /* 0x00000000030075a7 */ /* 0x001064000800017f */
[----:B-1----:R-:W-:Y:S05]  /*29c70*/  @!P0 NANOSLEEP.SYNCS 0x989680 ;  /* 0x009896800000895d */ /* 0x002fea0003900000 */
[----:B------:R-:W1:Y:S02]  /*29c80*/  @!P0 SYNCS.PHASECHK.TRANS64 P0, [R3+URZ], R0 ;  /* 0x00000000030085a7 */ /* 0x000e64000800007f */
[----:B-1----:R-:W-:Y:S05]  /*29c90*/  @!P0 BRA `(.L_x_577) ;  /* 0xfffffffc00f08947 */ /* 0x002fea000383ffff */
.L_x_573:
[----:B------:R-:W-:Y:S05]  /*29ca0*/  BSYNC B0 ;  /* 0x0000000000007941 */ /* 0x000fea0003800000 */
.L_x_572:
[----:B------:R-:W-:Y:S05]  /*29cb0*/  EXIT ;  /* 0x000000000000794d */ /* 0x000fea0003800000 */
.L_x_21:
[----:B--2---:R-:W-:-:S04]  /*29cc0*/  IMAD.U32 R3, RZ, RZ, UR6 ;  /* 0x00000006ff037e24 */ /* 0x004fc8000f8e00ff */
[----:B------:R2:W3:Y:S03]  /*29cd0*/  SYNCS.PHASECHK.TRANS64.TRYWAIT P0, [R3+URZ], R0 ;  /* 0x00000000030075a7 */ /* 0x0004e6000800017f */
[----:B---3--:R-:W-:Y:S05]  /*29ce0*/  @!P0 NANOSLEEP.SYNCS 0x989680 ;  /* 0x009896800000895d */ /* 0x008fea0003900000 */
[----:B------:R-:W3:Y:S02]  /*29cf0*/  @!P0 SYNCS.PHASECHK.TRANS64 P0, [R3+URZ], R0 ;  /* 0x00000000030085a7 */ /* 0x000ee4000800007f */
[----:B---3--:R-:W-:Y:S05]  /*29d00*/  @!P0 BRA `(.L_x_21) ;  /* 0xfffffffc00ec8947 */ /* 0x008fea000383ffff */
[----:B------:R-:W-:Y:S05]  /*29d10*/  BRA `(.L_x_20) ;  /* 0xfffffd9000307947 */ /* 0x000fea000383ffff */
.L_x_27:
[----:B-----5:R2:W-:Y:S02]  /*29d20*/  STL [R1+0x470], R2 ;  /* 0x0004700201007387 */ /* 0x0205e40000100800 */
[----:B--2---:R-:W-:-:S04]  /*29d30*/  IMAD.U32 R2, RZ, RZ, UR16 ;  /* 0x00000010ff027e24 */ /* 0x004fc8000f8e00ff */
[----:B------:R2:W3:Y:S03]  /*29d40*/  SYNCS.PHASECHK.TRANS64.TRYWAIT P0, [R2+URZ], R0 ;  /* 0x00000000020075a7 */ /* 0x0004e6000800017f */
[----:B---3--:R-:W-:Y:S05]  /*29d50*/  @!P0 NANOSLEEP.SYNCS 0x989680 ;  /* 0x009896800000895d */ /* 0x008fea0003900000 */
[----:B------:R2:W3:Y:S02]  /*29d60*/  @!P0 SYNCS.PHASECHK.TRANS64 P0, [R2+URZ], R0 ;  /* 0x00000000020085a7 */ /* 0x0004e4000800007f */
[----:B--2---:R2:W5:Y:S02]  /*29d70*/  LDL.LU R2, [R1+0x470] ;  /* 0x0004700001027983 */ /* 0x0045640000300800 */
[----:B--23--:R-:W-:Y:S05]  /*29d80*/  @!P0 BRA `(.L_x_27) ;  /* 0xfffffffc00e48947 */ /* 0x00cfea000383ffff */
[----:B------:R-:W-:Y:S05]  /*29d90*/  BRA `(.L_x_26) ;  /* 0xfffffdf000e47947 */ /* 0x000fea000383ffff */
.L_x_560:
[----:B------:R-:W-:Y:S01]  /*29da0*/  BSSY B1, `(.L_x_578) ;  /* 0x0000006000017945 */ /* 0x000fe20003800000 */
[----:B------:R-:W-:-:S07]  /*29db0*/  IMAD.MOV.U32 R2, RZ, RZ, -0x1 ;  /* 0xffffffffff027424 */ /* 0x000fce00078e00ff */
[----:B------:R-:W-:Y:S05]  /*29dc0*/  WARPSYNC.COLLECTIVE R2, `(.L_x_579) ;  /* 0x00000000020c7348 */ /* 0x000fea0003c00000 */
[----:B------:R-:W-:Y:S02]  /*29dd0*/  ELECT P0, UR62, PT ;  /* 0x00000000003e782f */ /* 0x000fe40003800000 */
[----:B------:R-:W-:Y:S01]  /*29de0*/  MOV R2, UR62 ;  /* 0x0000003e00027c02 */ /* 0x000fe20008000f00 */
[----:B------:R-:W-:Y:S10]  /*29df0*/  ENDCOLLECTIVE ;  /* 0x000000000000791b */ /* 0x000ff40003800000 */
.L_x_579:
[----:B------:R-:W-:Y:S05]  /*29e00*/  BSYNC B1 ;  /* 0x0000000000017941 */ /* 0x000fea0003800000 */
.L_x_578:
[----:B------:R-:W-:Y:S05]  /*29e10*/  BRA `(.L_x_580) ;  /* 0xfffffff000307947 */ /* 0x000fea000383ffff */
.L_x_563:
[----:B0-----:R0:W1:Y:S02]  /*29e20*/  SYNCS.PHASECHK.TRANS64.TRYWAIT P0, [R12+URZ+0x18], R11 ;  /* 0x0000180b0c0075a7 */ /* 0x001064000800017f */
[----:B-1----:R-:W-:Y:S05]  /*29e30*/  @!P0 NANOSLEEP.SYNCS 0x989680 ;  /* 0x009896800000895d */ /* 0x002fea0003900000 */
[----:B------:R-:W1:Y:S02]  /*29e40*/  @!P0 SYNCS.PHASECHK.TRANS64 P0, [R12+URZ+0x18], R11 ;  /* 0x0000180b0c0085a7 */ /* 0x000e64000800007f */
[----:B-1----:R-:W-:Y:S05]  /*29e50*/  @!P0 BRA `(.L_x_563) ;  /* 0xfffffffc00f08947 */ /* 0x002fea000383ffff */
[----:B------:R-:W-:Y:S05]  /*29e60*/  BRA `(.L_x_581) ;  /* 0xfffffff0006c7947 */ /* 0x000fea000383ffff */
.L_x_571:
[----:B------:R-:W-:Y:S01]  /*29e70*/  BSSY B0, `(.L_x_582) ;  /* 0x0000006000007945 */ /* 0x000fe20003800000 */
[----:B------:R-:W-:-:S07]  /*29e80*/  IMAD.MOV.U32 R2, RZ, RZ, -0x1 ;  /* 0xffffffffff027424 */ /* 0x000fce00078e00ff */
[----:B------:R-:W-:Y:S05]  /*29e90*/  WARPSYNC.COLLECTIVE R2, `(.L_x_583) ;  /* 0x00000000020c7348 */ /* 0x000fea0003c00000 */
[----:B------:R-:W-:Y:S02]  /*29ea0*/  ELECT P0, UR62, PT ;  /* 0x00000000003e782f */ /* 0x000fe40003800000 */
[----:B------:R-:W-:Y:S01]  /*29eb0*/  MOV R2, UR62 ;  /* 0x0000003e00027c02 */ /* 0x000fe20008000f00 */
[----:B------:R-:W-:Y:S10]  /*29ec0*/  ENDCOLLECTIVE ;  /* 0x000000000000791b */ /* 0x000ff40003800000 */
.L_x_583:
[----:B------:R-:W-:Y:S05]  /*29ed0*/  BSYNC B0 ;  /* 0x0000000000007941 */ /* 0x000fea0003800000 */
.L_x_582:
[----:B------:R-:W-:Y:S05]  /*29ee0*/  BRA `(.L_x_584) ;  /* 0xfffffff800e07947 */ /* 0x000fea000383ffff */
.L_x_575:
[----:B0-----:R0:W1:Y:S02]  /*29ef0*/  SYNCS.PHASECHK.TRANS64.TRYWAIT P0, [R3+URZ], R2 ;  /* 0x00000002030075a7 */ /* 0x001064000800017f */
[----:B-1----:R-:W-:Y:S05]  /*29f00*/  @!P0 NANOSLEEP.SYNCS 0x989680 ;  /* 0x009896800000895d */ /* 0x002fea0003900000 */
[----:B------:R-:W1:Y:S02]  /*29f10*/  @!P0 SYNCS.PHASECHK.TRANS64 P0, [R3+URZ], R2 ;  /* 0x00000002030085a7 */ /* 0x000e64000800007f */
[----:B-1----:R-:W-:Y:S05]  /*29f20*/  @!P0 BRA `(.L_x_575) ;  /* 0xfffffffc00f08947 */ /* 0x002fea000383ffff */
[----:B------:R-:W-:Y:S05]  /*29f30*/  BRA `(.L_x_585) ;  /* 0xfffffffc00087947 */ /* 0x000fea000383ffff */
.L_x_576:
[----:B0-----:R0:W1:Y:S02]  /*29f40*/  SYNCS.PHASECHK.TRANS64.TRYWAIT P0, [R3+URZ], R2 ;  /* 0x00000002030075a7 */ /* 0x001064000800017f */
[----:B-1----:R-:W-:Y:S05]  /*29f50*/  @!P0 NANOSLEEP.SYNCS 0x989680 ;  /* 0x009896800000895d */ /* 0x002fea0003900000 */
[----:B------:R-:W1:Y:S02]  /*29f60*/  @!P0 SYNCS.PHASECHK.TRANS64 P0, [R3+URZ], R2 ;  /* 0x00000002030085a7 */ /* 0x000e64000800007f */
[----:B-1----:R-:W-:Y:S05]  /*29f70*/  @!P0 BRA `(.L_x_576) ;  /* 0xfffffffc00f08947 */ /* 0x002fea000383ffff */
[----:B------:R-:W-:Y:S05]  /*29f80*/  BRA `(.L_x_586) ;  /* 0xfffffffc00187947 */ /* 0x000fea000383ffff */
.L_x_587:
[----:B------:R-:W-:-:S00]  /*29f90*/  BRA `(.L_x_587) ;  /* 0xfffffffc00fc7947 */ /* 0x000fc0000383ffff */
[----:B------:R-:W-:-:S00]  /*29fa0*/  NOP ;  /* 0x0000000000007918 */ /* 0x000fc00000000000 */
        /* <DEDUP_REMOVED lines=13> */
.L_x_588:


//--------------------- .nv.shared._ZN7cutlass13device_kernelINS_4gemm6kernel13GemmUniversalIN4cute5tupleIJiiiiEEENS1_10collective13CollectiveMmaINS1_37MainloopSm90TmaGmmaWarpSpecializedFP8ILi3ENS5_IJNS4_1CILi4EEESB_NSA_ILi1EEEEEENS1_35KernelTmaWarpSpecializedCooperativeEEENS5_IJNSA_ILi256EEESG_NSA_ILi128EEEEEENS_12float_e5m2_tENS5_IJlSC_lEEESJ_SK_NS4_8TiledMMAINS4_8MMA_AtomIJNS4_4SM904GMMA31MMA_64x256x32_F32E5M2E5M2_SS_TNILNSO_7ScaleInE1ELSQ_1EEEEEENS4_6LayoutINS5_IJNSA_ILi2EEESC_SC_EEENS5_IJSC_NSA_ILi0EEESW_EEEEENS5_IJNS4_10UnderscoreESZ_SZ_EEEEENS4_23SM90_TMA_LOAD_MULTICASTENS4_14ComposedLayoutINS4_7SwizzleILi3ELi4ELi3EEENS4_18smem_ptr_flag_bitsILi8EEENST_INS5_IJNSA_ILi8EEESH_EEENS5_IJSH_SC_EEEEEEEvNS4_8identityES12_S1C_vS1D_EENS_8epilogue10collective6detail29Sm90TmaWarpSpecializedAdapterINS1G_15DefaultEpilogueISJ_SK_SK_NS1F_6thread17LinearCombinationISJ_Li1EffLNS1K_9ScaleType4KindE0ELNS_15FloatRoundStyleE2ESJ_EENS1_15EpilogueDefaultEEEEEvvEEEEvNT_6ParamsE --------------------------
	.section	.nv.shared._ZN7cutlass13device_kernelINS_4gemm6kernel13GemmUniversalIN4cute5tupleIJiiiiEEENS1_10collective13CollectiveMmaINS1_37MainloopSm90TmaGmmaWarpSpecializedFP8ILi3ENS5_IJNS4_1CILi4EEESB_NSA_ILi1EEEEEENS1_35KernelTmaWarpSpecializedCooperativeEEENS5_IJNSA_ILi256EEESG_NSA_ILi128EEEEEENS_12float_e5m2_tENS5_IJlSC_lEEESJ_SK_NS4_8TiledMMAINS4_8MMA_AtomIJNS4_4SM904GMMA31MMA_64x256x32_F32E5M2E5M2_SS_TNILNSO_7ScaleInE1ELSQ_1EEEEEENS4_6LayoutINS5_IJNSA_ILi2EEESC_SC_EEENS5_IJSC_NSA_ILi0EEESW_EEEEENS5_IJNS4_10UnderscoreESZ_SZ_EEEEENS4_23SM90_TMA_LOAD_MULTICASTENS4_14ComposedLayoutINS4_7SwizzleILi3ELi4ELi3EEENS4_18smem_ptr_flag_bitsILi8EEENST_INS5_IJNSA_ILi8EEESH_EEENS5_IJSH_SC_EEEEEEEvNS4_8identityES12_S1C_vS1D_EENS_8epilogue10collective6detail29Sm90TmaWarpSpecializedAdapterINS1G_15DefaultEpilogueISJ_SK_SK_NS1F_6thread17LinearCombinationISJ_Li1EffLNS1K_9ScaleType4KindE0ELNS_15FloatRoundStyleE2ESJ_EENS1_15EpilogueDefaultEEEEEvvEEEEvNT_6ParamsE,"aw",@nobits
	.sectionflags	@""
	.align	16
	.zero		1024


//--------------------- .nv.shared.reserved.0     --------------------------
	.section	.nv.shared.reserved.0,"aw",@nobits
	.weak		__nv_reservedSMEM_offset_0_alias
	.size		__nv_reservedSMEM_offset_0_alias, 0, 0
	.other		__nv_reservedSMEM_offset_0_alias,@"STO_CUDA_RESERVED_SHARED STV_DEFAULT"
__nv_reservedSMEM_offset_0_alias:
	.zero		0


//--------------------- .nv.global                --------------------------
	.section	.nv.global,"aw",@nobits
.nv.global:
	.type		_ZN40_INTERNAL_e2120339_4_k_cu_4e9f301f_296784cute1_E,@object
	.size		_ZN40_INTERNAL_e2120339_4_k_cu_4e9f301f_296784cute1_E,(_ZN40_INTERNAL_e2120339_4_k_cu_4e9f301f_296784cuda3std3__45__cpo6cbeginE - _ZN40_INTERNAL_e2120339_4_k_cu_4e9f301f_296784cute1_E)
_ZN40_INTERNAL_e2120339_4_k_cu_4e9f301f_296784cute1_E:
	.zero		1
	.type		_ZN40_INTERNAL_e2120339_4_k_cu_4e9f301f_296784cuda3std3__45__cpo6cbeginE,@object
	.size		_ZN40_INTERNAL_e2120339_4_k_cu_4e9f301f_296784cuda3std3__45__cpo6cbeginE,(_ZN40_INTERNAL_e2120339_4_k_cu_4e9f301f_296784cuda3std3__48in_placeE - _ZN40_INTERNAL_e2120339_4_k_cu_4e9f301f_296784cuda3std3__45__cpo6cbeginE)
_ZN40_INTERNAL_e2120339_4_k_cu_4e9f301f_296784cuda3std3__45__cpo6cbeginE:
	.zero		1
	.type		_ZN40_INTERNAL_e2120339_4_k_cu_4e9f301f_296784cuda3std3__48in_placeE,@object
	.size		_ZN40_INTERNAL_e2120339_4_k_cu_4e9f301f_296784cuda3std3__48in_placeE,(_ZN40_INTERNAL_e2120339_4_k_cu_4e9f301f_296784cuda3std6ranges3__45__cpo9iter_moveE - _ZN40_INTERNAL_e2120339_4_k_cu_4e9f301f_296784cuda3std3__48in_placeE)
_ZN40_INTERNAL_e2120339_4_k_cu_4e9f301f_296784cuda3std3__48in_placeE:
	.zero		1
	.type		_ZN40_INTERNAL_e2120339_4_k_cu_4e9f301f_296784cuda3std6ranges3__45__cpo9iter_moveE,@object
	.size		_ZN40_INTERNAL_e2120339_4_k_cu_4e9f301f_296784cuda3std6ranges3__45__cpo9iter_moveE,(_ZN40_INTERNAL_e2120339_4_k_cu_4e9f301f_296784cuda3std3__45__cpo5beginE - _ZN40_INTERNAL_e2120339_4_k_cu_4e9f301f_296784cuda3std6ranges3__45__cpo9iter_moveE)
_ZN40_INTERNAL_e2120339_4_k_cu_4e9f301f_296784cuda3std6ranges3__45__cpo9iter_moveE:
	.zero		1
	.type		_ZN40_INTERNAL_e2120339_4_k_cu_4e9f301f_296784cuda3std3__45__cpo5beginE,@object
	.size		_ZN40_INTERNAL_e2120339_4_k_cu_4e9f301f_296784cuda3std3__45__cpo5beginE,(_ZN40_INTERNAL_e2120339_4_k_cu_4e9f301f_296784cuda3std3__442_GLOBAL__N__e2120339_4_k_cu_4e9f301f_296786ignoreE - _ZN40_INTERNAL_e2120339_4_k_cu_4e9f301f_296784cuda3std3__45__cpo5beginE)
_ZN40_INTERNAL_e2120339_4_k_cu_4e9f301f_296784cuda3std3__45__cpo5beginE:
	.zero		1
	.type		_ZN40_INTERNAL_e2120339_4_k_cu_4e9f301f_296784cuda3std3__442_GLOBAL__N__e2120339_4_k_cu_4e9f301f_296786ignoreE,@object
	.size		_ZN40_INTERNAL_e2120339_4_k_cu_4e9f301f_296784cuda3std3__442_GLOBAL__N__e2120339_4_k_cu_4e9f301f_296786ignoreE,(_ZN40_INTERNAL_e2120339_4_k_cu_4e9f301f_296784cute7productE - _ZN40_INTERNAL_e2120339_4_k_cu_4e9f301f_296784cuda3std3__442_GLOBAL__N__e2120339_4_k_cu_4e9f301f_296786ignoreE)
_ZN40_INTERNAL_e2120339_4_k_cu_4e9f301f_296784cuda3std3__442_GLOBAL__N__e2120339_4_k_cu_4e9f301f_296786ignoreE:
	.zero		1
	.type		_ZN40_INTERNAL_e2120339_4_k_cu_4e9f301f_296784cute7productE,@object
	.size		_ZN40_INTERNAL_e2120339_4_k_cu_4e9f301f_296784cute7productE,(_ZN40_INTERNAL_e2120339_4_k_cu_4e9f301f_296784cuda3std3__45__cpo3endE - _ZN40_INTERNAL_e2120339_4_k_cu_4e9f301f_296784cute7productE)
_ZN40_INTERNAL_e2120339_4_k_cu_4e9f301f_296784cute7productE:
	.zero		1
	.type		_ZN40_INTERNAL_e2120339_4_k_cu_4e9f301f_296784cuda3std3__45__cpo3endE,@object
	.size		_ZN40_INTERNAL_e2120339_4_k_cu_4e9f301f_296784cuda3std3__45__cpo3endE,(_ZN40_INTERNAL_e2120339_4_k_cu_4e9f301f_296784cuda3std3__419piecewise_constructE - _ZN40_INTERNAL_e2120339_4_k_cu_4e9f301f_296784cuda3std3__45__cpo3endE)
_ZN40_INTERNAL_e2120339_4_k_cu_4e9f301f_296784cuda3std3__45__cpo3endE:
	.zero		1
	.type		_ZN40_INTERNAL_e2120339_4_k_cu_4e9f301f_296784cuda3std3__419piecewise_constructE,@object
	.size		_ZN40_INTERNAL_e2120339_4_k_cu_4e9f301f_296784cuda3std3__419piecewise_constructE,(_ZN40_INTERNAL_e2120339_4_k_cu_4e9f301f_296784cuda3std3__45__cpo4cendE - _ZN40_INTERNAL_e2120339_4_k_cu_4e9f301f_296784cuda3std3__419piecewise_constructE)
_ZN40_INTERNAL_e2120339_4_k_cu_4e9f301f_296784cuda3std3__419piecewise_constructE:
	.zero		1
	.type		_ZN40_INTERNAL_e2120339_4_k_cu_4e9f301f_296784cuda3std3__45__cpo4cendE,@object
	.size		_ZN40_INTERNAL_e2120339_4_k_cu_4e9f301f_296784cuda3std3__45__cpo4cendE,(_ZN40_INTERNAL_e2120339_4_k_cu_4e9f301f_296784cuda3std6ranges3__45__cpo4swapE - _ZN40_INTERNAL_e2120339_4_k_cu_4e9f301f_296784cuda3std3__45__cpo4cendE)
_ZN40_INTERNAL_e2120339_4_k_cu_4e9f301f_296784cuda3std3__45__cpo4cendE:
	.zero		1
	.type		_ZN40_INTERNAL_e2120339_4_k_cu_4e9f301f_296784cuda3std6ranges3__45__cpo4swapE,@object
	.size		_ZN40_INTERNAL_e2120339_4_k_cu_4e9f301f_296784cuda3std6ranges3__45__cpo4swapE,(.L_7 - _ZN40_INTERNAL_e2120339_4_k_cu_4e9f301f_296784cuda3std6ranges3__45__cpo4swapE)
_ZN40_INTERNAL_e2120339_4_k_cu_4e9f301f_296784cuda3std6ranges3__45__cpo4swapE:
	.zero		1
.L_7:


//--------------------- .nv.constant0._ZN7cutlass13device_kernelINS_4gemm6kernel13GemmUniversalIN4cute5tupleIJiiiiEEENS1_10collective13CollectiveMmaINS1_37MainloopSm90TmaGmmaWarpSpecializedFP8ILi3ENS5_IJNS4_1CILi4EEESB_NSA_ILi1EEEEEENS1_35KernelTmaWarpSpecializedCooperativeEEENS5_IJNSA_ILi256EEESG_NSA_ILi128EEEEEENS_12float_e5m2_tENS5_IJlSC_lEEESJ_SK_NS4_8TiledMMAINS4_8MMA_AtomIJNS4_4SM904GMMA31MMA_64x256x32_F32E5M2E5M2_SS_TNILNSO_7ScaleInE1ELSQ_1EEEEEENS4_6LayoutINS5_IJNSA_ILi2EEESC_SC_EEENS5_IJSC_NSA_ILi0EEESW_EEEEENS5_IJNS4_10UnderscoreESZ_SZ_EEEEENS4_23SM90_TMA_LOAD_MULTICASTENS4_14ComposedLayoutINS4_7SwizzleILi3ELi4ELi3EEENS4_18smem_ptr_flag_bitsILi8EEENST_INS5_IJNSA_ILi8EEESH_EEENS5_IJSH_SC_EEEEEEEvNS4_8identityES12_S1C_vS1D_EENS_8epilogue10collective6detail29Sm90TmaWarpSpecializedAdapterINS1G_15DefaultEpilogueISJ_SK_SK_NS1F_6thread17LinearCombinationISJ_Li1EffLNS1K_9ScaleType4KindE0ELNS_15FloatRoundStyleE2ESJ_EENS1_15EpilogueDefaultEEEEEvvEEEEvNT_6ParamsE --------------------------
	.section	.nv.constant0._ZN7cutlass13device_kernelINS_4gemm6kernel13GemmUniversalIN4cute5tupleIJiiiiEEENS1_10collective13CollectiveMmaINS1_37MainloopSm90TmaGmmaWarpSpecializedFP8ILi3ENS5_IJNS4_1CILi4EEESB_NSA_ILi1EEEEEENS1_35KernelTmaWarpSpecializedCooperativeEEENS5_IJNSA_ILi256EEESG_NSA_ILi128EEEEEENS_12float_e5m2_tENS5_IJlSC_lEEESJ_SK_NS4_8TiledMMAINS4_8MMA_AtomIJNS4_4SM904GMMA31MMA_64x256x32_F32E5M2E5M2_SS_TNILNSO_7ScaleInE1ELSQ_1EEEEEENS4_6LayoutINS5_IJNSA_ILi2EEESC_SC_EEENS5_IJSC_NSA_ILi0EEESW_EEEEENS5_IJNS4_10UnderscoreESZ_SZ_EEEEENS4_23SM90_TMA_LOAD_MULTICASTENS4_14ComposedLayoutINS4_7SwizzleILi3ELi4ELi3EEENS4_18smem_ptr_flag_bitsILi8EEENST_INS5_IJNSA_ILi8EEESH_EEENS5_IJSH_SC_EEEEEEEvNS4_8identityES12_S1C_vS1D_EENS_8epilogue10collective6detail29Sm90TmaWarpSpecializedAdapterINS1G_15DefaultEpilogueISJ_SK_SK_NS1F_6thread17LinearCombinationISJ_Li1EffLNS1K_9ScaleType4KindE0ELNS_15FloatRoundStyleE2ESJ_EENS1_15EpilogueDefaultEEEEEvvEEEEvNT_6ParamsE,"a",@progbits
	.sectionflags	@""
	.align	4
.nv.constant0._ZN7cutlass13device_kernelINS_4gemm6kernel13GemmUniversalIN4cute5tupleIJiiiiEEENS1_10collective13CollectiveMmaINS1_37MainloopSm90TmaGmmaWarpSpecializedFP8ILi3ENS5_IJNS4_1CILi4EEESB_NSA_ILi1EEEEEENS1_35KernelTmaWarpSpecializedCooperativeEEENS5_IJNSA_ILi256EEESG_NSA_ILi128EEEEEENS_12float_e5m2_tENS5_IJlSC_lEEESJ_SK_NS4_8TiledMMAINS4_8MMA_AtomIJNS4_4SM904GMMA31MMA_64x256x32_F32E5M2E5M2_SS_TNILNSO_7ScaleInE1ELSQ_1EEEEEENS4_6LayoutINS5_IJNSA_ILi2EEESC_SC_EEENS5_IJSC_NSA_ILi0EEESW_EEEEENS5_IJNS4_10UnderscoreESZ_SZ_EEEEENS4_23SM90_TMA_LOAD_MULTICASTENS4_14ComposedLayoutINS4_7SwizzleILi3ELi4ELi3EEENS4_18smem_ptr_flag_bitsILi8EEENST_INS5_IJNSA_ILi8EEESH_EEENS5_IJSH_SC_EEEEEEEvNS4_8identityES12_S1C_vS1D_EENS_8epilogue10collective6detail29Sm90TmaWarpSpecializedAdapterINS1G_15DefaultEpilogueISJ_SK_SK_NS1F_6thread17LinearCombinationISJ_Li1EffLNS1K_9ScaleType4KindE0ELNS_15FloatRoundStyleE2ESJ_EENS1_15EpilogueDefaultEEEEEvvEEEEvNT_6ParamsE:
	.zero		1664


//--------------------- SYMBOLS --------------------------

	.type		.nv.reservedSmem.offset0,@object
	.size		.nv.reservedSmem.offset0,0x4
